	.target	sm_100a

	.elftype	@"ET_EXEC"


//--------------------- .note.nv.tkinfo           --------------------------
	.section	.note.nv.tkinfo,"",@"SHT_NOTE"
	.sectionflags	@"SHF_NOTE_NV_TKINFO"
	.tkinfo
        /*0018*/ 	.word	0x00000002
        /*0030*/ 	.string	""
        /*0030*/ 	.string	"ptxas"
        /*0030*/ 	.string	"Cuda compilation tools, release 13.0, V13.0.88"
        /*0030*/ 	.string	"Build cuda_13.0.r13.0/compiler.36424714_0"
        /*0030*/ 	.string	"-arch sm_100a -m 64 "



//--------------------- .note.nv.cuinfo           --------------------------
	.section	.note.nv.cuinfo,"",@"SHT_NOTE"
	.sectionflags	@"SHF_NOTE_NV_CUINFO"
        /*0018*/ 	.short	0x0002
        /*001a*/ 	.short	0x0064
        /*001c*/ 	.short	0x0082
	.zero		2


//--------------------- .nv.info                  --------------------------
	.section	.nv.info,"",@"SHT_CUDA_INFO"
	.align	4


	//----- nvinfo : EIATTR_REGCOUNT
	.align		4
        /*0000*/ 	.byte	0x04, 0x2f
        /*0002*/ 	.short	(.L_19 - .L_18)
	.align		4
.L_18:
        /*0004*/ 	.word	index@(_ZN7cutlass13device_kernelINS_4gemm6kernel13GemmUniversalIN4cute5tupleIJiiiiEEENS1_10collective13CollectiveMmaINS1_35MainloopSm100TmaUmmaWarpSpecializedILi4ELi2ELi4ENS5_IJNS4_1CILi2EEENSA_ILi1EEESC_EEEEENS5_IJNSA_ILi64EEENSA_ILi128EEENSA_ILi256EEEEEEaNS5_IJlSC_lEEEaSJ_NS4_8TiledMMAINS4_8MMA_AtomIJNS4_15SM100_MMA_S8_SSIaaiLi64ELi128ELNS4_4UMMA5MajorE0ELSO_0ELNSN_8SaturateE0EEEEEENS4_6LayoutINS5_IJSC_SC_SC_EEENS5_IJNSA_ILi0EEESU_SU_EEEEENS5_IJNS4_10UnderscoreESX_SX_EEEEENS4_13SM90_TMA_LOADENS4_14ComposedLayoutINS4_7SwizzleILi3ELi4ELi3EEENS4_18smem_ptr_flag_bitsILi8EEENSS_INS5_IJNSA_ILi8EEESG_EEENS5_IJSG_SC_EEEEEEEvNS4_8identityENS4_23SM90_TMA_LOAD_MULTICASTES1A_vS1B_EENS_8epilogue10collective18CollectiveEpilogueINS1E_23Sm100TmaWarpSpecializedILi2ELi2ELi32ELb0ELb0EEEJSI_NS5_IJNSS_ISF_SC_EES1J_EEEaSJ_aSJ_NS1E_6fusion15FusionCallbacksIS1I_NS1L_17LinearCombinationIaiaiLNS_15FloatRoundStyleE2EEESI_S1K_JEEENS4_5SM1004TMEM4LOAD26SM100_TMEM_LOAD_16dp32b32xES10_NS11_INS12_ILi2ELi4ELi3EEES15_NSS_INS5_IJS16_SF_EEENS5_IJSF_SC_EEEEEEENS4_39AutoVectorizingCopyWithAssumedAlignmentILi128EEENS4_14SM90_TMA_STOREES1Z_S21_S21_EEEvvEEEEvNT_6ParamsE)
        /*0008*/ 	.word	0x0000005a


	//----- nvinfo : EIATTR_FRAME_SIZE
	.align		4
.L_19:
        /*000c*/ 	.byte	0x04, 0x11
        /*000e*/ 	.short	(.L_21 - .L_20)
	.align		4
.L_20:
        /*0010*/ 	.word	index@($__internal_2_$__cuda_sm10x_tcgen05_guardrail_trap_unallocated_columns_being_dealloced)
        /*0014*/ 	.word	0x00000000


	//----- nvinfo : EIATTR_FRAME_SIZE
	.align		4
.L_21:
        /*0018*/ 	.byte	0x04, 0x11
        /*001a*/ 	.short	(.L_23 - .L_22)
	.align		4
.L_22:
        /*001c*/ 	.word	index@($__internal_1_$__cuda_sm10x_tcgen05_guardrail_trap_phase_invalid_during_alloc)
        /*0020*/ 	.word	0x00000000


	//----- nvinfo : EIATTR_FRAME_SIZE
	.align		4
.L_23:
        /*0024*/ 	.byte	0x04, 0x11
        /*0026*/ 	.short	(.L_25 - .L_24)
	.align		4
.L_24:
        /*0028*/ 	.word	index@($__internal_0_$__cuda_sm10x_tcgen05_guardrail_trap_col_being_dealloced_not_returned_by_alloc)
        /*002c*/ 	.word	0x00000000


	//----- nvinfo : EIATTR_FRAME_SIZE
	.align		4
.L_25:
        /*0030*/ 	.byte	0x04, 0x11
        /*0032*/ 	.short	(.L_27 - .L_26)
	.align		4
.L_26:
        /*0034*/ 	.word	index@(_ZN7cutlass13device_kernelINS_4gemm6kernel13GemmUniversalIN4cute5tupleIJiiiiEEENS1_10collective13CollectiveMmaINS1_35MainloopSm100TmaUmmaWarpSpecializedILi4ELi2ELi4ENS5_IJNS4_1CILi2EEENSA_ILi1EEESC_EEEEENS5_IJNSA_ILi64EEENSA_ILi128EEENSA_ILi256EEEEEEaNS5_IJlSC_lEEEaSJ_NS4_8TiledMMAINS4_8MMA_AtomIJNS4_15SM100_MMA_S8_SSIaaiLi64ELi128ELNS4_4UMMA5MajorE0ELSO_0ELNSN_8SaturateE0EEEEEENS4_6LayoutINS5_IJSC_SC_SC_EEENS5_IJNSA_ILi0EEESU_SU_EEEEENS5_IJNS4_10UnderscoreESX_SX_EEEEENS4_13SM90_TMA_LOADENS4_14ComposedLayoutINS4_7SwizzleILi3ELi4ELi3EEENS4_18smem_ptr_flag_bitsILi8EEENSS_INS5_IJNSA_ILi8EEESG_EEENS5_IJSG_SC_EEEEEEEvNS4_8identityENS4_23SM90_TMA_LOAD_MULTICASTES1A_vS1B_EENS_8epilogue10collective18CollectiveEpilogueINS1E_23Sm100TmaWarpSpecializedILi2ELi2ELi32ELb0ELb0EEEJSI_NS5_IJNSS_ISF_SC_EES1J_EEEaSJ_aSJ_NS1E_6fusion15FusionCallbacksIS1I_NS1L_17LinearCombinationIaiaiLNS_15FloatRoundStyleE2EEESI_S1K_JEEENS4_5SM1004TMEM4LOAD26SM100_TMEM_LOAD_16dp32b32xES10_NS11_INS12_ILi2ELi4ELi3EEES15_NSS_INS5_IJS16_SF_EEENS5_IJSF_SC_EEEEEEENS4_39AutoVectorizingCopyWithAssumedAlignmentILi128EEENS4_14SM90_TMA_STOREES1Z_S21_S21_EEEvvEEEEvNT_6ParamsE)
        /*0038*/ 	.word	0x00000000


	//----- nvinfo : EIATTR_MIN_STACK_SIZE
	.align		4
.L_27:
        /*003c*/ 	.byte	0x04, 0x12
        /*003e*/ 	.short	(.L_29 - .L_28)
	.align		4
.L_28:
        /*0040*/ 	.word	index@(_ZN7cutlass13device_kernelINS_4gemm6kernel13GemmUniversalIN4cute5tupleIJiiiiEEENS1_10collective13CollectiveMmaINS1_35MainloopSm100TmaUmmaWarpSpecializedILi4ELi2ELi4ENS5_IJNS4_1CILi2EEENSA_ILi1EEESC_EEEEENS5_IJNSA_ILi64EEENSA_ILi128EEENSA_ILi256EEEEEEaNS5_IJlSC_lEEEaSJ_NS4_8TiledMMAINS4_8MMA_AtomIJNS4_15SM100_MMA_S8_SSIaaiLi64ELi128ELNS4_4UMMA5MajorE0ELSO_0ELNSN_8SaturateE0EEEEEENS4_6LayoutINS5_IJSC_SC_SC_EEENS5_IJNSA_ILi0EEESU_SU_EEEEENS5_IJNS4_10UnderscoreESX_SX_EEEEENS4_13SM90_TMA_LOADENS4_14ComposedLayoutINS4_7SwizzleILi3ELi4ELi3EEENS4_18smem_ptr_flag_bitsILi8EEENSS_INS5_IJNSA_ILi8EEESG_EEENS5_IJSG_SC_EEEEEEEvNS4_8identityENS4_23SM90_TMA_LOAD_MULTICASTES1A_vS1B_EENS_8epilogue10collective18CollectiveEpilogueINS1E_23Sm100TmaWarpSpecializedILi2ELi2ELi32ELb0ELb0EEEJSI_NS5_IJNSS_ISF_SC_EES1J_EEEaSJ_aSJ_NS1E_6fusion15FusionCallbacksIS1I_NS1L_17LinearCombinationIaiaiLNS_15FloatRoundStyleE2EEESI_S1K_JEEENS4_5SM1004TMEM4LOAD26SM100_TMEM_LOAD_16dp32b32xES10_NS11_INS12_ILi2ELi4ELi3EEES15_NSS_INS5_IJS16_SF_EEENS5_IJSF_SC_EEEEEEENS4_39AutoVectorizingCopyWithAssumedAlignmentILi128EEENS4_14SM90_TMA_STOREES1Z_S21_S21_EEEvvEEEEvNT_6ParamsE)
        /*0044*/ 	.word	0x00000000
.L_29:


//--------------------- .nv.compat                --------------------------
	.section	.nv.compat,"",@"SHT_CUDA_COMPAT_INFO"
	.align	4
        /*0000*/ 	.byte	0x02, 0x09, 0x01, 0x00, 0x02, 0x02, 0x03, 0x00, 0x02, 0x05, 0x06, 0x00, 0x03, 0x07, 0x01, 0x01
        /*0010*/ 	.byte	0x02, 0x03, 0x01, 0x00, 0x02, 0x06, 0x01, 0x00, 0x04, 0x0b, 0x08, 0x00, 0x01, 0x00, 0x00, 0x00
        /*0020*/ 	.byte	0x00, 0x00, 0x00, 0x00


//--------------------- .nv.info._ZN7cutlass13device_kernelINS_4gemm6kernel13GemmUniversalIN4cute5tupleIJiiiiEEENS1_10collective13CollectiveMmaINS1_35MainloopSm100TmaUmmaWarpSpecializedILi4ELi2ELi4ENS5_IJNS4_1CILi2EEENSA_ILi1EEESC_EEEEENS5_IJNSA_ILi64EEENSA_ILi128EEENSA_ILi256EEEEEEaNS5_IJlSC_lEEEaSJ_NS4_8TiledMMAINS4_8MMA_AtomIJNS4_15SM100_MMA_S8_SSIaaiLi64ELi128ELNS4_4UMMA5MajorE0ELSO_0ELNSN_8SaturateE0EEEEEENS4_6LayoutINS5_IJSC_SC_SC_EEENS5_IJNSA_ILi0EEESU_SU_EEEEENS5_IJNS4_10UnderscoreESX_SX_EEEEENS4_13SM90_TMA_LOADENS4_14ComposedLayoutINS4_7SwizzleILi3ELi4ELi3EEENS4_18smem_ptr_flag_bitsILi8EEENSS_INS5_IJNSA_ILi8EEESG_EEENS5_IJSG_SC_EEEEEEEvNS4_8identityENS4_23SM90_TMA_LOAD_MULTICASTES1A_vS1B_EENS_8epilogue10collective18CollectiveEpilogueINS1E_23Sm100TmaWarpSpecializedILi2ELi2ELi32ELb0ELb0EEEJSI_NS5_IJNSS_ISF_SC_EES1J_EEEaSJ_aSJ_NS1E_6fusion15FusionCallbacksIS1I_NS1L_17LinearCombinationIaiaiLNS_15FloatRoundStyleE2EEESI_S1K_JEEENS4_5SM1004TMEM4LOAD26SM100_TMEM_LOAD_16dp32b32xES10_NS11_INS12_ILi2ELi4ELi3EEES15_NSS_INS5_IJS16_SF_EEENS5_IJSF_SC_EEEEEEENS4_39AutoVectorizingCopyWithAssumedAlignmentILi128EEENS4_14SM90_TMA_STOREES1Z_S21_S21_EEEvvEEEEvNT_6ParamsE --------------------------
	.section	.nv.info._ZN7cutlass13device_kernelINS_4gemm6kernel13GemmUniversalIN4cute5tupleIJiiiiEEENS1_10collective13CollectiveMmaINS1_35MainloopSm100TmaUmmaWarpSpecializedILi4ELi2ELi4ENS5_IJNS4_1CILi2EEENSA_ILi1EEESC_EEEEENS5_IJNSA_ILi64EEENSA_ILi128EEENSA_ILi256EEEEEEaNS5_IJlSC_lEEEaSJ_NS4_8TiledMMAINS4_8MMA_AtomIJNS4_15SM100_MMA_S8_SSIaaiLi64ELi128ELNS4_4UMMA5MajorE0ELSO_0ELNSN_8SaturateE0EEEEEENS4_6LayoutINS5_IJSC_SC_SC_EEENS5_IJNSA_ILi0EEESU_SU_EEEEENS5_IJNS4_10UnderscoreESX_SX_EEEEENS4_13SM90_TMA_LOADENS4_14ComposedLayoutINS4_7SwizzleILi3ELi4ELi3EEENS4_18smem_ptr_flag_bitsILi8EEENSS_INS5_IJNSA_ILi8EEESG_EEENS5_IJSG_SC_EEEEEEEvNS4_8identityENS4_23SM90_TMA_LOAD_MULTICASTES1A_vS1B_EENS_8epilogue10collective18CollectiveEpilogueINS1E_23Sm100TmaWarpSpecializedILi2ELi2ELi32ELb0ELb0EEEJSI_NS5_IJNSS_ISF_SC_EES1J_EEEaSJ_aSJ_NS1E_6fusion15FusionCallbacksIS1I_NS1L_17LinearCombinationIaiaiLNS_15FloatRoundStyleE2EEESI_S1K_JEEENS4_5SM1004TMEM4LOAD26SM100_TMEM_LOAD_16dp32b32xES10_NS11_INS12_ILi2ELi4ELi3EEES15_NSS_INS5_IJS16_SF_EEENS5_IJSF_SC_EEEEEEENS4_39AutoVectorizingCopyWithAssumedAlignmentILi128EEENS4_14SM90_TMA_STOREES1Z_S21_S21_EEEvvEEEEvNT_6ParamsE,"",@"SHT_CUDA_INFO"
	.sectionflags	@""
	.align	4


	//----- nvinfo : EIATTR_CUDA_API_VERSION
	.align		4
        /*0000*/ 	.byte	0x04, 0x37
        /*0002*/ 	.short	(.L_31 - .L_30)
.L_30:
        /*0004*/ 	.word	0x00000082


	//----- nvinfo : EIATTR_KPARAM_INFO
	.align		4
.L_31:
        /*0008*/ 	.byte	0x04, 0x17
        /*000a*/ 	.short	(.L_33 - .L_32)
.L_32:
        /*000c*/ 	.word	0x00000000
        /*0010*/ 	.short	0x0000
        /*0012*/ 	.short	0x0000
        /*0014*/ 	.byte	0x00, 0xf0, 0x01, 0x20


	//----- nvinfo : EIATTR_AT_ENTRY_FRAGMENTS
	.align		4
.L_33:
        /*0018*/ 	.byte	0x04, 0x4f
        /*001a*/ 	.short	(.L_35 - .L_34)


	//   ....[0]....
.L_34:
        /*001c*/ 	.word	0x00000006


	//----- nvinfo : EIATTR_RESERVED_SMEM_USED
	.align		4
.L_35:
        /*0020*/ 	.byte	0x01, 0x41
	.zero		2


	//----- nvinfo : EIATTR_SPARSE_MMA_MASK
	.align		4
        /*0024*/ 	.byte	0x03, 0x50
        /*0026*/ 	.short	0x0000


	//----- nvinfo : EIATTR_TCGEN05_1CTA_USED
	.align		4
        /*0028*/ 	.byte	0x01, 0x51
	.zero		2


	//----- nvinfo : EIATTR_MAXREG_COUNT
	.align		4
        /*002c*/ 	.byte	0x03, 0x1b
        /*002e*/ 	.short	0x00ff


	//----- nvinfo : EIATTR_NUM_BARRIERS
	.align		4
        /*0030*/ 	.byte	0x02, 0x4c
        /*0032*/ 	.byte	0x07
	.zero		1


	//----- nvinfo : EIATTR_EXTERNS
	.align		4
        /*0034*/ 	.byte	0x04, 0x0f
        /*0036*/ 	.short	(.L_37 - .L_36)


	//   ....[0]....
	.align		4
.L_36:
        /*0038*/ 	.word	index@(__assertfail)


	//----- nvinfo : EIATTR_MERCURY_ISA_VERSION
	.align		4
.L_37:
        /*003c*/ 	.byte	0x03, 0x5f
        /*003e*/ 	.short	0x0101


	//----- nvinfo : EIATTR_INT_WARP_WIDE_INSTR_OFFSETS
	.align		4
        /*0040*/ 	.byte	0x04, 0x31
        /*0042*/ 	.short	(.L_39 - .L_38)


	//   ....[0]....
.L_38:
        /*0044*/ 	.word	0x00003f90


	//   ....[1]....
        /*0048*/ 	.word	0x00003fc0


	//   ....[2]....
        /*004c*/ 	.word	0x00003fe0


	//   ....[3]....
        /*0050*/ 	.word	0x00004b90


	//   ....[4]....
        /*0054*/ 	.word	0x00004c00


	//   ....[5]....
        /*0058*/ 	.word	0x00004d00


	//   ....[6]....
        /*005c*/ 	.word	0x00004db0


	//----- nvinfo : EIATTR_COOP_GROUP_MASK_REGIDS
	.align		4
.L_39:
        /*0060*/ 	.byte	0x04, 0x29
        /*0062*/ 	.short	(.L_41 - .L_40)


	//   ....[0]....
.L_40:
        /*0064*/ 	.word	0xffffffff


	//   ....[1]....
        /*0068*/ 	.word	0xffffffff


	//   ....[2]....
        /*006c*/ 	.word	0xffffffff


	//   ....[3]....
        /*0070*/ 	.word	0xffffffff


	//   ....[4]....
        /*0074*/ 	.word	0xffffffff


	//   ....[5]....
        /*0078*/ 	.word	0xffffffff


	//   ....[6]....
        /*007c*/ 	.word	0xffffffff


	//   ....[7]....
        /*0080*/ 	.word	0xffffffff


	//   ....[8]....
        /*0084*/ 	.word	0xffffffff


	//   ....[9]....
        /*0088*/ 	.word	0xffffffff


	//   ....[10]....
        /*008c*/ 	.word	0xffffffff


	//   ....[11]....
        /*0090*/ 	.word	0xffffffff


	//   ....[12]....
        /*0094*/ 	.word	0xffffffff


	//   ....[13]....
        /*0098*/ 	.word	0xffffffff


	//----- nvinfo : EIATTR_COOP_GROUP_INSTR_OFFSETS
	.align		4
.L_41:
        /*009c*/ 	.byte	0x04, 0x28
        /*009e*/ 	.short	(.L_43 - .L_42)


	//   ....[0]....
.L_42:
        /*00a0*/ 	.word	0x00000080


	//   ....[1]....
        /*00a4*/ 	.word	0x000004f0


	//   ....[2]....
        /*00a8*/ 	.word	0x00000690


	//   ....[3]....
        /*00ac*/ 	.word	0x000007f0


	//   ....[4]....
        /*00b0*/ 	.word	0x000008f0


	//   ....[5]....
        /*00b4*/ 	.word	0x00000a60


	//   ....[6]....
        /*00b8*/ 	.word	0x00000c00


	//   ....[7]....
        /*00bc*/ 	.word	0x00000db0


	//   ....[8]....
        /*00c0*/ 	.word	0x00002110


	//   ....[9]....
        /*00c4*/ 	.word	0x00002fc0


	//   ....[10]....
        /*00c8*/ 	.word	0x000031d0


	//   ....[11]....
        /*00cc*/ 	.word	0x00003200


	//   ....[12]....
        /*00d0*/ 	.word	0x00003e70


	//   ....[13]....
        /*00d4*/ 	.word	0x000040a0


	//----- nvinfo : EIATTR_VRC_CTA_INIT_COUNT
	.align		4
.L_43:
        /*00d8*/ 	.byte	0x02, 0x4a
        /*00da*/ 	.byte	0x80
	.zero		1


	//----- nvinfo : EIATTR_SYSCALL_OFFSETS
	.align		4
        /*00dc*/ 	.byte	0x04, 0x46
        /*00de*/ 	.short	(.L_45 - .L_44)


	//   ....[0]....
.L_44:
        /*00e0*/ 	.word	0x000059b0


	//   ....[1]....
        /*00e4*/ 	.word	0x00005af0


	//   ....[2]....
        /*00e8*/ 	.word	0x00006320


	//   ....[3]....
        /*00ec*/ 	.word	0x000070c0


	//----- nvinfo : EIATTR_MBARRIER_INSTR_OFFSETS
	.align		4
.L_45:
        /*00f0*/ 	.byte	0x04, 0x39
        /*00f2*/ 	.short	(.L_47 - .L_46)


	//   ....[0]....
.L_46:
        /*00f4*/ 	.word	0x00000600
        /*00f8*/ 	.word	0x000000ff
        /*00fc*/ 	.word	0x00000000
        /*0100*/ 	.short	0x0100
        /*0102*/ 	.byte	0x04
	.zero		1


	//   ....[1]....
        /*0104*/ 	.word	0x00000610
        /*0108*/ 	.word	0x000000ff
        /*010c*/ 	.word	0x00000020
        /*0110*/ 	.short	0x0100
        /*0112*/ 	.byte	0x04
	.zero		1


	//   ....[2]....
        /*0114*/ 	.word	0x00000620
        /*0118*/ 	.word	0x000000ff
        /*011c*/ 	.word	0x00000008
        /*0120*/ 	.short	0x0100
        /*0122*/ 	.byte	0x04
	.zero		1


	//   ....[3]....
        /*0124*/ 	.word	0x00000630
        /*0128*/ 	.word	0x000000ff
        /*012c*/ 	.word	0x00000028
        /*0130*/ 	.short	0x0100
        /*0132*/ 	.byte	0x04
	.zero		1


	//   ....[4]....
        /*0134*/ 	.word	0x00000640
        /*0138*/ 	.word	0x000000ff
        /*013c*/ 	.word	0x00000010
        /*0140*/ 	.short	0x0100
        /*0142*/ 	.byte	0x04
	.zero		1


	//   ....[5]....
        /*0144*/ 	.word	0x00000650
        /*0148*/ 	.word	0x000000ff
        /*014c*/ 	.word	0x00000030
        /*0150*/ 	.short	0x0100
        /*0152*/ 	.byte	0x04
	.zero		1


	//   ....[6]....
        /*0154*/ 	.word	0x00000660
        /*0158*/ 	.word	0x000000ff
        /*015c*/ 	.word	0x00000018
        /*0160*/ 	.short	0x0100
        /*0162*/ 	.byte	0x04
	.zero		1


	//   ....[7]....
        /*0164*/ 	.word	0x00000670
        /*0168*/ 	.word	0x000000ff
        /*016c*/ 	.word	0x00000038
        /*0170*/ 	.short	0x0100
        /*0172*/ 	.byte	0x04
	.zero		1


	//   ....[8]....
        /*0174*/ 	.word	0x000007a0
        /*0178*/ 	.word	0x000000ff
        /*017c*/ 	.word	0x00000040
        /*0180*/ 	.short	0x0100
        /*0182*/ 	.byte	0x04
	.zero		1


	//   ....[9]....
        /*0184*/ 	.word	0x000007b0
        /*0188*/ 	.word	0x000000ff
        /*018c*/ 	.word	0x00000050
        /*0190*/ 	.short	0x0100
        /*0192*/ 	.byte	0x04
	.zero		1


	//   ....[10]....
        /*0194*/ 	.word	0x000007c0
        /*0198*/ 	.word	0x000000ff
        /*019c*/ 	.word	0x00000048
        /*01a0*/ 	.short	0x0100
        /*01a2*/ 	.byte	0x04
	.zero		1


	//   ....[11]....
        /*01a4*/ 	.word	0x000007d0
        /*01a8*/ 	.word	0x000000ff
        /*01ac*/ 	.word	0x00000058
        /*01b0*/ 	.short	0x0100
        /*01b2*/ 	.byte	0x04
	.zero		1


	//   ....[12]....
        /*01b4*/ 	.word	0x000008c0
        /*01b8*/ 	.word	0x000000ff
        /*01bc*/ 	.word	0x00000060
        /*01c0*/ 	.short	0x0100
        /*01c2*/ 	.byte	0x06
	.zero		1


	//   ....[13]....
        /*01c4*/ 	.word	0x000008d0
        /*01c8*/ 	.word	0x000000ff
        /*01cc*/ 	.word	0x00000068
        /*01d0*/ 	.short	0x0100
        /*01d2*/ 	.byte	0x06
	.zero		1


	//   ....[14]....
        /*01d4*/ 	.word	0x00000a10
        /*01d8*/ 	.word	0x000000ff
        /*01dc*/ 	.word	0x00000070
        /*01e0*/ 	.short	0x0100
        /*01e2*/ 	.byte	0x06
	.zero		1


	//   ....[15]....
        /*01e4*/ 	.word	0x00000a20
        /*01e8*/ 	.word	0x000000ff
        /*01ec*/ 	.word	0x00000080
        /*01f0*/ 	.short	0x0100
        /*01f2*/ 	.byte	0x06
	.zero		1


	//   ....[16]....
        /*01f4*/ 	.word	0x00000a30
        /*01f8*/ 	.word	0x000000ff
        /*01fc*/ 	.word	0x00000078
        /*0200*/ 	.short	0x0100
        /*0202*/ 	.byte	0x06
	.zero		1


	//   ....[17]....
        /*0204*/ 	.word	0x00000a40
        /*0208*/ 	.word	0x000000ff
        /*020c*/ 	.word	0x00000088
        /*0210*/ 	.short	0x0100
        /*0212*/ 	.byte	0x06
	.zero		1


	//   ....[18]....
        /*0214*/ 	.word	0x00000b70
        /*0218*/ 	.word	0x000000ff
        /*021c*/ 	.word	0x00000090
        /*0220*/ 	.short	0x0100
        /*0222*/ 	.byte	0x04
	.zero		1


	//   ....[19]....
        /*0224*/ 	.word	0x00000b80
        /*0228*/ 	.word	0x000000ff
        /*022c*/ 	.word	0x000000b0
        /*0230*/ 	.short	0x0100
        /*0232*/ 	.byte	0x04
	.zero		1


	//   ....[20]....
        /*0234*/ 	.word	0x00000b90
        /*0238*/ 	.word	0x000000ff
        /*023c*/ 	.word	0x00000098
        /*0240*/ 	.short	0x0100
        /*0242*/ 	.byte	0x04
	.zero		1


	//   ....[21]....
        /*0244*/ 	.word	0x00000ba0
        /*0248*/ 	.word	0x000000ff
        /*024c*/ 	.word	0x000000b8
        /*0250*/ 	.short	0x0100
        /*0252*/ 	.byte	0x04
	.zero		1


	//   ....[22]....
        /*0254*/ 	.word	0x00000bb0
        /*0258*/ 	.word	0x000000ff
        /*025c*/ 	.word	0x000000a0
        /*0260*/ 	.short	0x0100
        /*0262*/ 	.byte	0x04
	.zero		1


	//   ....[23]....
        /*0264*/ 	.word	0x00000bc0
        /*0268*/ 	.word	0x000000ff
        /*026c*/ 	.word	0x000000c0
        /*0270*/ 	.short	0x0100
        /*0272*/ 	.byte	0x04
	.zero		1


	//   ....[24]....
        /*0274*/ 	.word	0x00000bd0
        /*0278*/ 	.word	0x000000ff
        /*027c*/ 	.word	0x000000a8
        /*0280*/ 	.short	0x0100
        /*0282*/ 	.byte	0x04
	.zero		1


	//   ....[25]....
        /*0284*/ 	.word	0x00000be0
        /*0288*/ 	.word	0x000000ff
        /*028c*/ 	.word	0x000000c8
        /*0290*/ 	.short	0x0100
        /*0292*/ 	.byte	0x04
	.zero		1


	//   ....[26]....
        /*0294*/ 	.word	0x00000cd0
        /*0298*/ 	.word	0x000000ff
        /*029c*/ 	.word	0x000000d0
        /*02a0*/ 	.short	0x0100
        /*02a2*/ 	.byte	0x04
	.zero		1


	//   ....[27]....
        /*02a4*/ 	.word	0x00000ce0
        /*02a8*/ 	.word	0x000000ff
        /*02ac*/ 	.word	0x000000e0
        /*02b0*/ 	.short	0x0100
        /*02b2*/ 	.byte	0x04
	.zero		1


	//   ....[28]....
        /*02b4*/ 	.word	0x00000cf0
        /*02b8*/ 	.word	0x000000ff
        /*02bc*/ 	.word	0x000000d8
        /*02c0*/ 	.short	0x0100
        /*02c2*/ 	.byte	0x04
	.zero		1


	//   ....[29]....
        /*02c4*/ 	.word	0x00000d00
        /*02c8*/ 	.word	0x000000ff
        /*02cc*/ 	.word	0x000000e8
        /*02d0*/ 	.short	0x0100
        /*02d2*/ 	.byte	0x04
	.zero		1


	//   ....[30]....
        /*02d4*/ 	.word	0x00001810
        /*02d8*/ 	.word	0x00000000
        /*02dc*/ 	.word	0x000000e0
        /*02e0*/ 	.short	0x010a
        /*02e2*/ 	.byte	0xff
	.zero		1


	//   ....[31]....
        /*02e4*/ 	.word	0x00001840
        /*02e8*/ 	.word	0x00000000
        /*02ec*/ 	.word	0x000000d0
        /*02f0*/ 	.short	0x0101
        /*02f2*/ 	.byte	0xff
	.zero		1


	//   ....[32]....
        /*02f4*/ 	.word	0x00001910
        /*02f8*/ 	.word	0x000000ff
        /*02fc*/ 	.word	0x00000020
        /*0300*/ 	.short	0x010a
        /*0302*/ 	.byte	0x04
	.zero		1


	//   ....[33]....
        /*0304*/ 	.word	0x00001990
        /*0308*/ 	.word	0x000000ff
        /*030c*/ 	.word	0x00000020
        /*0310*/ 	.short	0x010a
        /*0312*/ 	.byte	0x21
	.zero		1


	//   ....[34]....
        /*0314*/ 	.word	0x00001b20
        /*0318*/ 	.word	0x000000ff
        /*031c*/ 	.word	0x00000020
        /*0320*/ 	.short	0x010a
        /*0322*/ 	.byte	0x05
	.zero		1


	//   ....[35]....
        /*0324*/ 	.word	0x00001d10
        /*0328*/ 	.word	0x000000ff
        /*032c*/ 	.word	0x00000068
        /*0330*/ 	.short	0x0101
        /*0332*/ 	.byte	0x0d
	.zero		1


	//   ....[36]....
        /*0334*/ 	.word	0x00001d30
        /*0338*/ 	.word	0x000000ff
        /*033c*/ 	.word	0x00000020
        /*0340*/ 	.short	0x010a
        /*0342*/ 	.byte	0x04
	.zero		1


	//   ....[37]....
        /*0344*/ 	.word	0x00001db0
        /*0348*/ 	.word	0x000000ff
        /*034c*/ 	.word	0x00000020
        /*0350*/ 	.short	0x010a
        /*0352*/ 	.byte	0x21
	.zero		1


	//   ....[38]....
        /*0354*/ 	.word	0x00001f40
        /*0358*/ 	.word	0x000000ff
        /*035c*/ 	.word	0x00000020
        /*0360*/ 	.short	0x010a
        /*0362*/ 	.byte	0x05
	.zero		1


	//   ....[39]....
        /*0364*/ 	.word	0x00002140
        /*0368*/ 	.word	0x00000003
        /*036c*/ 	.word	0x00000070
        /*0370*/ 	.short	0x010a
        /*0372*/ 	.byte	0xff
	.zero		1


	//   ....[40]....
        /*0374*/ 	.word	0x00002290
        /*0378*/ 	.word	0x00000000
        /*037c*/ 	.word	0x00000000
        /*0380*/ 	.short	0x0101
        /*0382*/ 	.byte	0xff
	.zero		1


	//   ....[41]....
        /*0384*/ 	.word	0x00002840
        /*0388*/ 	.word	0x000000ff
        /*038c*/ 	.word	0x00000000
        /*0390*/ 	.short	0x010a
        /*0392*/ 	.byte	0x04
	.zero		1


	//   ....[42]....
        /*0394*/ 	.word	0x000028d0
        /*0398*/ 	.word	0x000000ff
        /*039c*/ 	.word	0x00000000
        /*03a0*/ 	.short	0x010a
        /*03a2*/ 	.byte	0x05
	.zero		1


	//   ....[43]....
        /*03a4*/ 	.word	0x00002960
        /*03a8*/ 	.word	0x000000ff
        /*03ac*/ 	.word	0x00000000
        /*03b0*/ 	.short	0x010a
        /*03b2*/ 	.byte	0x05
	.zero		1


	//   ....[44]....
        /*03b4*/ 	.word	0x00002a00
        /*03b8*/ 	.word	0x00000000
        /*03bc*/ 	.word	0x00000000
        /*03c0*/ 	.short	0x010a
        /*03c2*/ 	.byte	0xff
	.zero		1


	//   ....[45]....
        /*03c4*/ 	.word	0x00002b20
        /*03c8*/ 	.word	0x00000002
        /*03cc*/ 	.word	0x000000d0
        /*03d0*/ 	.short	0x010a
        /*03d2*/ 	.byte	0xff
	.zero		1


	//   ....[46]....
        /*03d4*/ 	.word	0x00002b90
        /*03d8*/ 	.word	0x00000002
        /*03dc*/ 	.word	0x00000000
        /*03e0*/ 	.short	0x0101
        /*03e2*/ 	.byte	0xff
	.zero		1


	//   ....[47]....
        /*03e4*/ 	.word	0x00002bb0
        /*03e8*/ 	.word	0x000000ff
        /*03ec*/ 	.word	0x00000080
        /*03f0*/ 	.short	0x010a
        /*03f2*/ 	.byte	0x04
	.zero		1


	//   ....[48]....
        /*03f4*/ 	.word	0x00002cd0
        /*03f8*/ 	.word	0x00000002
        /*03fc*/ 	.word	0x00000070
        /*0400*/ 	.short	0x010a
        /*0402*/ 	.byte	0xff
	.zero		1


	//   ....[49]....
        /*0404*/ 	.word	0x00002dd0
        /*0408*/ 	.word	0x00000002
        /*040c*/ 	.word	0x00000000
        /*0410*/ 	.short	0x0101
        /*0412*/ 	.byte	0xff
	.zero		1


	//   ....[50]....
        /*0414*/ 	.word	0x00002e60
        /*0418*/ 	.word	0x000000ff
        /*041c*/ 	.word	0x00000080
        /*0420*/ 	.short	0x0106
        /*0422*/ 	.byte	0x04
	.zero		1


	//   ....[51]....
        /*0424*/ 	.word	0x00002e80
        /*0428*/ 	.word	0x000000ff
        /*042c*/ 	.word	0x00000080
        /*0430*/ 	.short	0x010a
        /*0432*/ 	.byte	0x04
	.zero		1


	//   ....[52]....
        /*0434*/ 	.word	0x00002f10
        /*0438*/ 	.word	0x000000ff
        /*043c*/ 	.word	0x00000080
        /*0440*/ 	.short	0x0106
        /*0442*/ 	.byte	0x07
	.zero		1


	//   ....[53]....
        /*0444*/ 	.word	0x00002f50
        /*0448*/ 	.word	0x00000000
        /*044c*/ 	.word	0x00000080
        /*0450*/ 	.short	0x010a
        /*0452*/ 	.byte	0xff
	.zero		1


	//   ....[54]....
        /*0454*/ 	.word	0x00003520
        /*0458*/ 	.word	0x00000000
        /*045c*/ 	.word	0x00000070
        /*0460*/ 	.short	0x010a
        /*0462*/ 	.byte	0xff
	.zero		1


	//   ....[55]....
        /*0464*/ 	.word	0x00003620
        /*0468*/ 	.word	0x00000003
        /*046c*/ 	.word	0x00000000
        /*0470*/ 	.short	0x0101
        /*0472*/ 	.byte	0xff
	.zero		1


	//   ....[56]....
        /*0474*/ 	.word	0x00003630
        /*0478*/ 	.word	0x000000ff
        /*047c*/ 	.word	0x00000000
        /*0480*/ 	.short	0x010a
        /*0482*/ 	.byte	0x04
	.zero		1


	//   ....[57]....
        /*0484*/ 	.word	0x000036b0
        /*0488*/ 	.word	0x000000ff
        /*048c*/ 	.word	0x000000b0
        /*0490*/ 	.short	0x010a
        /*0492*/ 	.byte	0x2e
	.zero		1


	//   ....[58]....
        /*0494*/ 	.word	0x00003790
        /*0498*/ 	.word	0x000000ff
        /*049c*/ 	.word	0x00000000
        /*04a0*/ 	.short	0x010a
        /*04a2*/ 	.byte	0x07
	.zero		1


	//   ....[59]....
        /*04a4*/ 	.word	0x000038d0
        /*04a8*/ 	.word	0x000000ff
        /*04ac*/ 	.word	0x00000000
        /*04b0*/ 	.short	0x010a
        /*04b2*/ 	.byte	0x04
	.zero		1


	//   ....[60]....
        /*04b4*/ 	.word	0x00003ca0
        /*04b8*/ 	.word	0x000000ff
        /*04bc*/ 	.word	0x00000000
        /*04c0*/ 	.short	0x010a
        /*04c2*/ 	.byte	0x04
	.zero		1


	//   ....[61]....
        /*04c4*/ 	.word	0x00003d30
        /*04c8*/ 	.word	0x000000ff
        /*04cc*/ 	.word	0x00000000
        /*04d0*/ 	.short	0x010a
        /*04d2*/ 	.byte	0x05
	.zero		1


	//   ....[62]....
        /*04d4*/ 	.word	0x00003dc0
        /*04d8*/ 	.word	0x000000ff
        /*04dc*/ 	.word	0x00000000
        /*04e0*/ 	.short	0x010a
        /*04e2*/ 	.byte	0x05
	.zero		1


	//   ....[63]....
        /*04e4*/ 	.word	0x00003e50
        /*04e8*/ 	.word	0x000000ff
        /*04ec*/ 	.word	0x00000000
        /*04f0*/ 	.short	0x010a
        /*04f2*/ 	.byte	0x04
	.zero		1


	//   ....[64]....
        /*04f4*/ 	.word	0x00004350
        /*04f8*/ 	.word	0x00000008
        /*04fc*/ 	.word	0x00000070
        /*0500*/ 	.short	0x010a
        /*0502*/ 	.byte	0xff
	.zero		1


	//   ....[65]....
        /*0504*/ 	.word	0x000044c0
        /*0508*/ 	.word	0x00000000
        /*050c*/ 	.word	0x00000000
        /*0510*/ 	.short	0x0101
        /*0512*/ 	.byte	0xff
	.zero		1


	//   ....[66]....
        /*0514*/ 	.word	0x000049a0
        /*0518*/ 	.word	0x000000ff
        /*051c*/ 	.word	0x00000068
        /*0520*/ 	.short	0x010a
        /*0522*/ 	.byte	0x15
	.zero		1


	//   ....[67]....
        /*0524*/ 	.word	0x00004b30
        /*0528*/ 	.word	0x000000ff
        /*052c*/ 	.word	0x00000050
        /*0530*/ 	.short	0x010a
        /*0532*/ 	.byte	0x15
	.zero		1


	//   ....[68]....
        /*0534*/ 	.word	0x00004ca0
        /*0538*/ 	.word	0x000000ff
        /*053c*/ 	.word	0x00000040
        /*0540*/ 	.short	0x010b
        /*0542*/ 	.byte	0x15
	.zero		1


	//   ....[69]....
        /*0544*/ 	.word	0x00004cc0
        /*0548*/ 	.word	0x000000ff
        /*054c*/ 	.word	0x00000000
        /*0550*/ 	.short	0x0101
        /*0552*/ 	.byte	0x04
	.zero		1


	//   ....[70]....
        /*0554*/ 	.word	0x00004cd0
        /*0558*/ 	.word	0x000000ff
        /*055c*/ 	.word	0x00000058
        /*0560*/ 	.short	0x010a
        /*0562*/ 	.byte	0x15
	.zero		1


	//   ....[71]....
        /*0564*/ 	.word	0x00004ec0
        /*0568*/ 	.word	0x000000ff
        /*056c*/ 	.word	0x00000048
        /*0570*/ 	.short	0x010b
        /*0572*/ 	.byte	0x15
	.zero		1


	//   ....[72]....
        /*0574*/ 	.word	0x00004ed0
        /*0578*/ 	.word	0x000000ff
        /*057c*/ 	.word	0x00000000
        /*0580*/ 	.short	0x0101
        /*0582*/ 	.byte	0x26
	.zero		1


	//   ....[73]....
        /*0584*/ 	.word	0x00004f00
        /*0588*/ 	.word	0x000000ff
        /*058c*/ 	.word	0x00000050
        /*0590*/ 	.short	0x010a
        /*0592*/ 	.byte	0x15
	.zero		1


	//   ....[74]....
        /*0594*/ 	.word	0x00004f40
        /*0598*/ 	.word	0x00000000
        /*059c*/ 	.word	0x00000058
        /*05a0*/ 	.short	0x010a
        /*05a2*/ 	.byte	0xff
	.zero		1


	//   ....[75]....
        /*05a4*/ 	.word	0x00005250
        /*05a8*/ 	.word	0x00000003
        /*05ac*/ 	.word	0x00000070
        /*05b0*/ 	.short	0x010a
        /*05b2*/ 	.byte	0xff
	.zero		1


	//   ....[76]....
        /*05b4*/ 	.word	0x000053d0
        /*05b8*/ 	.word	0x00000000
        /*05bc*/ 	.word	0x00000000
        /*05c0*/ 	.short	0x0101
        /*05c2*/ 	.byte	0xff
	.zero		1


	//   ....[77]....
        /*05c4*/ 	.word	0x00005ee0
        /*05c8*/ 	.word	0x00000003
        /*05cc*/ 	.word	0x00000040
        /*05d0*/ 	.short	0x010a
        /*05d2*/ 	.byte	0xff
	.zero		1


	//   ....[78]....
        /*05d4*/ 	.word	0x00005f20
        /*05d8*/ 	.word	0x0000002b
        /*05dc*/ 	.word	0x00000090
        /*05e0*/ 	.short	0x010a
        /*05e2*/ 	.byte	0xff
	.zero		1


	//   ....[79]....
        /*05e4*/ 	.word	0x00006060
        /*05e8*/ 	.word	0x00000003
        /*05ec*/ 	.word	0x00000040
        /*05f0*/ 	.short	0x010a
        /*05f2*/ 	.byte	0xff
	.zero		1


	//   ....[80]....
        /*05f4*/ 	.word	0x00006180
        /*05f8*/ 	.word	0x00000000
        /*05fc*/ 	.word	0x00000000
        /*0600*/ 	.short	0x0101
        /*0602*/ 	.byte	0xff
	.zero		1


	//   ....[81]....
        /*0604*/ 	.word	0x00006200
        /*0608*/ 	.word	0x0000002b
        /*060c*/ 	.word	0x00000090
        /*0610*/ 	.short	0x010a
        /*0612*/ 	.byte	0xff
	.zero		1


	//   ....[82]....
        /*0614*/ 	.word	0x00006d70
        /*0618*/ 	.word	0x00000003
        /*061c*/ 	.word	0x00000040
        /*0620*/ 	.short	0x010a
        /*0622*/ 	.byte	0xff
	.zero		1


	//   ....[83]....
        /*0624*/ 	.word	0x00006e20
        /*0628*/ 	.word	0x00000003
        /*062c*/ 	.word	0x00000040
        /*0630*/ 	.short	0x010a
        /*0632*/ 	.byte	0xff
	.zero		1


	//   ....[84]....
        /*0634*/ 	.word	0x00006f40
        /*0638*/ 	.word	0x00000000
        /*063c*/ 	.word	0x00000000
        /*0640*/ 	.short	0x0101
        /*0642*/ 	.byte	0xff
	.zero		1


	//   ....[85]....
        /*0644*/ 	.word	0x00007350
        /*0648*/ 	.word	0x000000ff
        /*064c*/ 	.word	0x00000000
        /*0650*/ 	.short	0x0101
        /*0652*/ 	.byte	0x04
	.zero		1


	//   ....[86]....
        /*0654*/ 	.word	0x00007c50
        /*0658*/ 	.word	0x00000000
        /*065c*/ 	.word	0x000000e0
        /*0660*/ 	.short	0x010a
        /*0662*/ 	.byte	0xff
	.zero		1


	//   ....[87]....
        /*0664*/ 	.word	0x00007cb0
        /*0668*/ 	.word	0x00000000
        /*066c*/ 	.word	0x00000020
        /*0670*/ 	.short	0x010a
        /*0672*/ 	.byte	0xff
	.zero		1


	//   ....[88]....
        /*0674*/ 	.word	0x00007d10
        /*0678*/ 	.word	0x00000000
        /*067c*/ 	.word	0x00000020
        /*0680*/ 	.short	0x010a
        /*0682*/ 	.byte	0xff
	.zero		1


	//   ....[89]....
        /*0684*/ 	.word	0x00007d60
        /*0688*/ 	.word	0x00000003
        /*068c*/ 	.word	0x00000070
        /*0690*/ 	.short	0x010a
        /*0692*/ 	.byte	0xff
	.zero		1


	//   ....[90]....
        /*0694*/ 	.word	0x00007dc0
        /*0698*/ 	.word	0x00000000
        /*069c*/ 	.word	0x00000000
        /*06a0*/ 	.short	0x010a
        /*06a2*/ 	.byte	0xff
	.zero		1


	//   ....[91]....
        /*06a4*/ 	.word	0x00007e20
        /*06a8*/ 	.word	0x00000000
        /*06ac*/ 	.word	0x00000000
        /*06b0*/ 	.short	0x010a
        /*06b2*/ 	.byte	0xff
	.zero		1


	//   ....[92]....
        /*06b4*/ 	.word	0x00007e80
        /*06b8*/ 	.word	0x00000000
        /*06bc*/ 	.word	0x00000000
        /*06c0*/ 	.short	0x010a
        /*06c2*/ 	.byte	0xff
	.zero		1


	//   ....[93]....
        /*06c4*/ 	.word	0x00007ed0
        /*06c8*/ 	.word	0x00000002
        /*06cc*/ 	.word	0x000000d0
        /*06d0*/ 	.short	0x010a
        /*06d2*/ 	.byte	0xff
	.zero		1


	//   ....[94]....
        /*06d4*/ 	.word	0x00007f30
        /*06d8*/ 	.word	0x00000002
        /*06dc*/ 	.word	0x00000080
        /*06e0*/ 	.short	0x010a
        /*06e2*/ 	.byte	0xff
	.zero		1


	//   ....[95]....
        /*06e4*/ 	.word	0x00007f80
        /*06e8*/ 	.word	0x00000002
        /*06ec*/ 	.word	0x00000070
        /*06f0*/ 	.short	0x010a
        /*06f2*/ 	.byte	0xff
	.zero		1


	//   ....[96]....
        /*06f4*/ 	.word	0x00007fe0
        /*06f8*/ 	.word	0x00000000
        /*06fc*/ 	.word	0x00000080
        /*0700*/ 	.short	0x010a
        /*0702*/ 	.byte	0xff
	.zero		1


	//   ....[97]....
        /*0704*/ 	.word	0x00008030
        /*0708*/ 	.word	0x00000000
        /*070c*/ 	.word	0x00000070
        /*0710*/ 	.short	0x010a
        /*0712*/ 	.byte	0xff
	.zero		1


	//   ....[98]....
        /*0714*/ 	.word	0x00008090
        /*0718*/ 	.word	0x00000002
        /*071c*/ 	.word	0x000000b0
        /*0720*/ 	.short	0x010a
        /*0722*/ 	.byte	0xff
	.zero		1


	//   ....[99]....
        /*0724*/ 	.word	0x000080f0
        /*0728*/ 	.word	0x00000000
        /*072c*/ 	.word	0x00000000
        /*0730*/ 	.short	0x010a
        /*0732*/ 	.byte	0xff
	.zero		1


	//   ....[100]....
        /*0734*/ 	.word	0x00008150
        /*0738*/ 	.word	0x00000000
        /*073c*/ 	.word	0x00000000
        /*0740*/ 	.short	0x010a
        /*0742*/ 	.byte	0xff
	.zero		1


	//   ....[101]....
        /*0744*/ 	.word	0x000081b0
        /*0748*/ 	.word	0x00000000
        /*074c*/ 	.word	0x00000000
        /*0750*/ 	.short	0x010a
        /*0752*/ 	.byte	0xff
	.zero		1


	//   ....[102]....
        /*0754*/ 	.word	0x00008210
        /*0758*/ 	.word	0x00000000
        /*075c*/ 	.word	0x00000000
        /*0760*/ 	.short	0x010a
        /*0762*/ 	.byte	0xff
	.zero		1


	//   ....[103]....
        /*0764*/ 	.word	0x00008270
        /*0768*/ 	.word	0x00000000
        /*076c*/ 	.word	0x00000000
        /*0770*/ 	.short	0x010a
        /*0772*/ 	.byte	0xff
	.zero		1


	//   ....[104]....
        /*0774*/ 	.word	0x000082c0
        /*0778*/ 	.word	0x00000008
        /*077c*/ 	.word	0x00000070
        /*0780*/ 	.short	0x010a
        /*0782*/ 	.byte	0xff
	.zero		1


	//   ....[105]....
        /*0784*/ 	.word	0x00008320
        /*0788*/ 	.word	0x00000000
        /*078c*/ 	.word	0x00000068
        /*0790*/ 	.short	0x010a
        /*0792*/ 	.byte	0xff
	.zero		1


	//   ....[106]....
        /*0794*/ 	.word	0x00008380
        /*0798*/ 	.word	0x00000000
        /*079c*/ 	.word	0x00000050
        /*07a0*/ 	.short	0x010a
        /*07a2*/ 	.byte	0xff
	.zero		1


	//   ....[107]....
        /*07a4*/ 	.word	0x000083e0
        /*07a8*/ 	.word	0x00000000
        /*07ac*/ 	.word	0x00000058
        /*07b0*/ 	.short	0x010a
        /*07b2*/ 	.byte	0xff
	.zero		1


	//   ....[108]....
        /*07b4*/ 	.word	0x00008440
        /*07b8*/ 	.word	0x00000000
        /*07bc*/ 	.word	0x00000050
        /*07c0*/ 	.short	0x010a
        /*07c2*/ 	.byte	0xff
	.zero		1


	//   ....[109]....
        /*07c4*/ 	.word	0x00008490
        /*07c8*/ 	.word	0x00000003
        /*07cc*/ 	.word	0x00000070
        /*07d0*/ 	.short	0x010a
        /*07d2*/ 	.byte	0xff
	.zero		1


	//   ....[110]....
        /*07d4*/ 	.word	0x000084e0
        /*07d8*/ 	.word	0x00000003
        /*07dc*/ 	.word	0x00000040
        /*07e0*/ 	.short	0x010a
        /*07e2*/ 	.byte	0xff
	.zero		1


	//   ....[111]....
        /*07e4*/ 	.word	0x00008530
        /*07e8*/ 	.word	0x0000002b
        /*07ec*/ 	.word	0x00000090
        /*07f0*/ 	.short	0x010a
        /*07f2*/ 	.byte	0xff
	.zero		1


	//   ....[112]....
        /*07f4*/ 	.word	0x00008580
        /*07f8*/ 	.word	0x00000003
        /*07fc*/ 	.word	0x00000040
        /*0800*/ 	.short	0x010a
        /*0802*/ 	.byte	0xff
	.zero		1


	//----- nvinfo : EIATTR_NUM_MBARRIERS
	.align		4
.L_47:
        /*0804*/ 	.byte	0x03, 0x38
        /*0806*/ 	.short	0x001e


	//----- nvinfo : EIATTR_EXIT_INSTR_OFFSETS
	.align		4
        /*0808*/ 	.byte	0x04, 0x1c
        /*080a*/ 	.short	(.L_49 - .L_48)


	//   ....[0]....
.L_48:
        /*080c*/ 	.word	0x00002a30


	//   ....[1]....
        /*0810*/ 	.word	0x00002f20


	//   ....[2]....
        /*0814*/ 	.word	0x00002f80


	//   ....[3]....
        /*0818*/ 	.word	0x000040b0


	//   ....[4]....
        /*081c*/ 	.word	0x00004f70


	//   ....[5]....
        /*0820*/ 	.word	0x00004fb0


	//   ....[6]....
        /*0824*/ 	.word	0x00007c40


	//----- nvinfo : EIATTR_MAX_THREADS
	.align		4
.L_49:
        /*0828*/ 	.byte	0x04, 0x05
        /*082a*/ 	.short	(.L_51 - .L_50)
.L_50:
        /*082c*/ 	.word	0x00000100
        /*0830*/ 	.word	0x00000001
        /*0834*/ 	.word	0x00000001


	//----- nvinfo : EIATTR_CRS_STACK_SIZE
	.align		4
.L_51:
        /*0838*/ 	.byte	0x04, 0x1e
        /*083a*/ 	.short	(.L_53 - .L_52)
.L_52:
        /*083c*/ 	.word	0x00000000


	//----- nvinfo : EIATTR_CBANK_PARAM_SIZE
	.align		4
.L_53:
        /*0840*/ 	.byte	0x03, 0x19
        /*0842*/ 	.short	0x0800


	//----- nvinfo : EIATTR_PARAM_CBANK
	.align		4
        /*0844*/ 	.byte	0x04, 0x0a
        /*0846*/ 	.short	(.L_55 - .L_54)
	.align		4
.L_54:
        /*0848*/ 	.word	index@(.nv.constant0._ZN7cutlass13device_kernelINS_4gemm6kernel13GemmUniversalIN4cute5tupleIJiiiiEEENS1_10collective13CollectiveMmaINS1_35MainloopSm100TmaUmmaWarpSpecializedILi4ELi2ELi4ENS5_IJNS4_1CILi2EEENSA_ILi1EEESC_EEEEENS5_IJNSA_ILi64EEENSA_ILi128EEENSA_ILi256EEEEEEaNS5_IJlSC_lEEEaSJ_NS4_8TiledMMAINS4_8MMA_AtomIJNS4_15SM100_MMA_S8_SSIaaiLi64ELi128ELNS4_4UMMA5MajorE0ELSO_0ELNSN_8SaturateE0EEEEEENS4_6LayoutINS5_IJSC_SC_SC_EEENS5_IJNSA_ILi0EEESU_SU_EEEEENS5_IJNS4_10UnderscoreESX_SX_EEEEENS4_13SM90_TMA_LOADENS4_14ComposedLayoutINS4_7SwizzleILi3ELi4ELi3EEENS4_18smem_ptr_flag_bitsILi8EEENSS_INS5_IJNSA_ILi8EEESG_EEENS5_IJSG_SC_EEEEEEEvNS4_8identityENS4_23SM90_TMA_LOAD_MULTICASTES1A_vS1B_EENS_8epilogue10collective18CollectiveEpilogueINS1E_23Sm100TmaWarpSpecializedILi2ELi2ELi32ELb0ELb0EEEJSI_NS5_IJNSS_ISF_SC_EES1J_EEEaSJ_aSJ_NS1E_6fusion15FusionCallbacksIS1I_NS1L_17LinearCombinationIaiaiLNS_15FloatRoundStyleE2EEESI_S1K_JEEENS4_5SM1004TMEM4LOAD26SM100_TMEM_LOAD_16dp32b32xES10_NS11_INS12_ILi2ELi4ELi3EEES15_NSS_INS5_IJS16_SF_EEENS5_IJSF_SC_EEEEEEENS4_39AutoVectorizingCopyWithAssumedAlignmentILi128EEENS4_14SM90_TMA_STOREES1Z_S21_S21_EEEvvEEEEvNT_6ParamsE)
        /*084c*/ 	.short	0x0380
        /*084e*/ 	.short	0x0800


	//----- nvinfo : EIATTR_SW_WAR
	.align		4
.L_55:
        /*0850*/ 	.byte	0x04, 0x36
        /*0852*/ 	.short	(.L_57 - .L_56)
.L_56:
        /*0854*/ 	.word	0x00000008
.L_57:


//--------------------- .nv.callgraph             --------------------------
	.section	.nv.callgraph,"",@"SHT_CUDA_CALLGRAPH"
	.align	4
	.sectionentsize	8
	.align		4
        /*0000*/ 	.word	0x00000000
	.align		4
        /*0004*/ 	.word	0xffffffff
	.align		4
        /*0008*/ 	.word	index@(_ZN7cutlass13device_kernelINS_4gemm6kernel13GemmUniversalIN4cute5tupleIJiiiiEEENS1_10collective13CollectiveMmaINS1_35MainloopSm100TmaUmmaWarpSpecializedILi4ELi2ELi4ENS5_IJNS4_1CILi2EEENSA_ILi1EEESC_EEEEENS5_IJNSA_ILi64EEENSA_ILi128EEENSA_ILi256EEEEEEaNS5_IJlSC_lEEEaSJ_NS4_8TiledMMAINS4_8MMA_AtomIJNS4_15SM100_MMA_S8_SSIaaiLi64ELi128ELNS4_4UMMA5MajorE0ELSO_0ELNSN_8SaturateE0EEEEEENS4_6LayoutINS5_IJSC_SC_SC_EEENS5_IJNSA_ILi0EEESU_SU_EEEEENS5_IJNS4_10UnderscoreESX_SX_EEEEENS4_13SM90_TMA_LOADENS4_14ComposedLayoutINS4_7SwizzleILi3ELi4ELi3EEENS4_18smem_ptr_flag_bitsILi8EEENSS_INS5_IJNSA_ILi8EEESG_EEENS5_IJSG_SC_EEEEEEEvNS4_8identityENS4_23SM90_TMA_LOAD_MULTICASTES1A_vS1B_EENS_8epilogue10collective18CollectiveEpilogueINS1E_23Sm100TmaWarpSpecializedILi2ELi2ELi32ELb0ELb0EEEJSI_NS5_IJNSS_ISF_SC_EES1J_EEEaSJ_aSJ_NS1E_6fusion15FusionCallbacksIS1I_NS1L_17LinearCombinationIaiaiLNS_15FloatRoundStyleE2EEESI_S1K_JEEENS4_5SM1004TMEM4LOAD26SM100_TMEM_LOAD_16dp32b32xES10_NS11_INS12_ILi2ELi4ELi3EEES15_NSS_INS5_IJS16_SF_EEENS5_IJSF_SC_EEEEEEENS4_39AutoVectorizingCopyWithAssumedAlignmentILi128EEENS4_14SM90_TMA_STOREES1Z_S21_S21_EEEvvEEEEvNT_6ParamsE)
	.align		4
        /*000c*/ 	.word	index@(__assertfail)
	.align		4
        /*0010*/ 	.word	0x00000000
	.align		4
        /*0014*/ 	.word	0xfffffffe
	.align		4
        /*0018*/ 	.word	0x00000000
	.align		4
        /*001c*/ 	.word	0xfffffffd
	.align		4
        /*0020*/ 	.word	0x00000000
	.align		4
        /*0024*/ 	.word	0xfffffffc


//--------------------- .nv.constant4             --------------------------
	.section	.nv.constant4,"a",@progbits
	.align	8
	.align		8
.nv.constant4:
        /*0000*/ 	.dword	__assertfail
	.align		8
        /*0008*/ 	.dword	__unnamed_1
	.align		8
        /*0010*/ 	.dword	__unnamed_2
	.align		8
        /*0018*/ 	.dword	_ZN40_INTERNAL_f79d216f_4_k_cu_687964f5_258704cuda3std3__45__cpo5beginE
	.align		8
        /*0020*/ 	.dword	_ZN40_INTERNAL_f79d216f_4_k_cu_687964f5_258704cuda3std3__45__cpo3endE
	.align		8
        /*0028*/ 	.dword	_ZN40_INTERNAL_f79d216f_4_k_cu_687964f5_258704cuda3std3__45__cpo6cbeginE
	.align		8
        /*0030*/ 	.dword	_ZN40_INTERNAL_f79d216f_4_k_cu_687964f5_258704cuda3std3__45__cpo4cendE
	.align		8
        /*0038*/ 	.dword	_ZN40_INTERNAL_f79d216f_4_k_cu_687964f5_258704cuda3std3__442_GLOBAL__N__f79d216f_4_k_cu_687964f5_258706ignoreE
	.align		8
        /*0040*/ 	.dword	_ZN40_INTERNAL_f79d216f_4_k_cu_687964f5_258704cuda3std3__419piecewise_constructE
	.align		8
        /*0048*/ 	.dword	_ZN40_INTERNAL_f79d216f_4_k_cu_687964f5_258704cuda3std3__48in_placeE
	.align		8
        /*0050*/ 	.dword	_ZN40_INTERNAL_f79d216f_4_k_cu_687964f5_258704cuda3std6ranges3__45__cpo4swapE
	.align		8
        /*0058*/ 	.dword	_ZN40_INTERNAL_f79d216f_4_k_cu_687964f5_258704cuda3std6ranges3__45__cpo9iter_moveE
	.align		8
        /*0060*/ 	.dword	_ZN40_INTERNAL_f79d216f_4_k_cu_687964f5_258704cute7productE
	.align		8
        /*0068*/ 	.dword	_ZN40_INTERNAL_f79d216f_4_k_cu_687964f5_258704cute1_E
	.align		8
        /*0070*/ 	.dword	$str$25
	.align		8
        /*0078*/ 	.dword	$str$26
	.align		8
        /*0080*/ 	.dword	$str$27
	.align		8
        /*0088*/ 	.dword	$str$28


//--------------------- .text._ZN7cutlass13device_kernelINS_4gemm6kernel13GemmUniversalIN4cute5tupleIJiiiiEEENS1_10collective13CollectiveMmaINS1_35MainloopSm100TmaUmmaWarpSpecializedILi4ELi2ELi4ENS5_IJNS4_1CILi2EEENSA_ILi1EEESC_EEEEENS5_IJNSA_ILi64EEENSA_ILi128EEENSA_ILi256EEEEEEaNS5_IJlSC_lEEEaSJ_NS4_8TiledMMAINS4_8MMA_AtomIJNS4_15SM100_MMA_S8_SSIaaiLi64ELi128ELNS4_4UMMA5MajorE0ELSO_0ELNSN_8SaturateE0EEEEEENS4_6LayoutINS5_IJSC_SC_SC_EEENS5_IJNSA_ILi0EEESU_SU_EEEEENS5_IJNS4_10UnderscoreESX_SX_EEEEENS4_13SM90_TMA_LOADENS4_14ComposedLayoutINS4_7SwizzleILi3ELi4ELi3EEENS4_18smem_ptr_flag_bitsILi8EEENSS_INS5_IJNSA_ILi8EEESG_EEENS5_IJSG_SC_EEEEEEEvNS4_8identityENS4_23SM90_TMA_LOAD_MULTICASTES1A_vS1B_EENS_8epilogue10collective18CollectiveEpilogueINS1E_23Sm100TmaWarpSpecializedILi2ELi2ELi32ELb0ELb0EEEJSI_NS5_IJNSS_ISF_SC_EES1J_EEEaSJ_aSJ_NS1E_6fusion15FusionCallbacksIS1I_NS1L_17LinearCombinationIaiaiLNS_15FloatRoundStyleE2EEESI_S1K_JEEENS4_5SM1004TMEM4LOAD26SM100_TMEM_LOAD_16dp32b32xES10_NS11_INS12_ILi2ELi4ELi3EEES15_NSS_INS5_IJS16_SF_EEENS5_IJSF_SC_EEEEEEENS4_39AutoVectorizingCopyWithAssumedAlignmentILi128EEENS4_14SM90_TMA_STOREES1Z_S21_S21_EEEvvEEEEvNT_6ParamsE --------------------------
	.section	.text._ZN7cutlass13device_kernelINS_4gemm6kernel13GemmUniversalIN4cute5tupleIJiiiiEEENS1_10collective13CollectiveMmaINS1_35MainloopSm100TmaUmmaWarpSpecializedILi4ELi2ELi4ENS5_IJNS4_1CILi2EEENSA_ILi1EEESC_EEEEENS5_IJNSA_ILi64EEENSA_ILi128EEENSA_ILi256EEEEEEaNS5_IJlSC_lEEEaSJ_NS4_8TiledMMAINS4_8MMA_AtomIJNS4_15SM100_MMA_S8_SSIaaiLi64ELi128ELNS4_4UMMA5MajorE0ELSO_0ELNSN_8SaturateE0EEEEEENS4_6LayoutINS5_IJSC_SC_SC_EEENS5_IJNSA_ILi0EEESU_SU_EEEEENS5_IJNS4_10UnderscoreESX_SX_EEEEENS4_13SM90_TMA_LOADENS4_14ComposedLayoutINS4_7SwizzleILi3ELi4ELi3EEENS4_18smem_ptr_flag_bitsILi8EEENSS_INS5_IJNSA_ILi8EEESG_EEENS5_IJSG_SC_EEEEEEEvNS4_8identityENS4_23SM90_TMA_LOAD_MULTICASTES1A_vS1B_EENS_8epilogue10collective18CollectiveEpilogueINS1E_23Sm100TmaWarpSpecializedILi2ELi2ELi32ELb0ELb0EEEJSI_NS5_IJNSS_ISF_SC_EES1J_EEEaSJ_aSJ_NS1E_6fusion15FusionCallbacksIS1I_NS1L_17LinearCombinationIaiaiLNS_15FloatRoundStyleE2EEESI_S1K_JEEENS4_5SM1004TMEM4LOAD26SM100_TMEM_LOAD_16dp32b32xES10_NS11_INS12_ILi2ELi4ELi3EEES15_NSS_INS5_IJS16_SF_EEENS5_IJSF_SC_EEEEEEENS4_39AutoVectorizingCopyWithAssumedAlignmentILi128EEENS4_14SM90_TMA_STOREES1Z_S21_S21_EEEvvEEEEvNT_6ParamsE,"ax",@progbits
	.align	128
.text._ZN7cutlass13device_kernelINS_4gemm6kernel13GemmUniversalIN4cute5tupleIJiiiiEEENS1_10collective13CollectiveMmaINS1_35MainloopSm100TmaUmmaWarpSpecializedILi4ELi2ELi4ENS5_IJNS4_1CILi2EEENSA_ILi1EEESC_EEEEENS5_IJNSA_ILi64EEENSA_ILi128EEENSA_ILi256EEEEEEaNS5_IJlSC_lEEEaSJ_NS4_8TiledMMAINS4_8MMA_AtomIJNS4_15SM100_MMA_S8_SSIaaiLi64ELi128ELNS4_4UMMA5MajorE0ELSO_0ELNSN_8SaturateE0EEEEEENS4_6LayoutINS5_IJSC_SC_SC_EEENS5_IJNSA_ILi0EEESU_SU_EEEEENS5_IJNS4_10UnderscoreESX_SX_EEEEENS4_13SM90_TMA_LOADENS4_14ComposedLayoutINS4_7SwizzleILi3ELi4ELi3EEENS4_18smem_ptr_flag_bitsILi8EEENSS_INS5_IJNSA_ILi8EEESG_EEENS5_IJSG_SC_EEEEEEEvNS4_8identityENS4_23SM90_TMA_LOAD_MULTICASTES1A_vS1B_EENS_8epilogue10collective18CollectiveEpilogueINS1E_23Sm100TmaWarpSpecializedILi2ELi2ELi32ELb0ELb0EEEJSI_NS5_IJNSS_ISF_SC_EES1J_EEEaSJ_aSJ_NS1E_6fusion15FusionCallbacksIS1I_NS1L_17LinearCombinationIaiaiLNS_15FloatRoundStyleE2EEESI_S1K_JEEENS4_5SM1004TMEM4LOAD26SM100_TMEM_LOAD_16dp32b32xES10_NS11_INS12_ILi2ELi4ELi3EEES15_NSS_INS5_IJS16_SF_EEENS5_IJSF_SC_EEEEEEENS4_39AutoVectorizingCopyWithAssumedAlignmentILi128EEENS4_14SM90_TMA_STOREES1Z_S21_S21_EEEvvEEEEvNT_6ParamsE:
        .type           _ZN7cutlass13device_kernelINS_4gemm6kernel13GemmUniversalIN4cute5tupleIJiiiiEEENS1_10collective13CollectiveMmaINS1_35MainloopSm100TmaUmmaWarpSpecializedILi4ELi2ELi4ENS5_IJNS4_1CILi2EEENSA_ILi1EEESC_EEEEENS5_IJNSA_ILi64EEENSA_ILi128EEENSA_ILi256EEEEEEaNS5_IJlSC_lEEEaSJ_NS4_8TiledMMAINS4_8MMA_AtomIJNS4_15SM100_MMA_S8_SSIaaiLi64ELi128ELNS4_4UMMA5MajorE0ELSO_0ELNSN_8SaturateE0EEEEEENS4_6LayoutINS5_IJSC_SC_SC_EEENS5_IJNSA_ILi0EEESU_SU_EEEEENS5_IJNS4_10UnderscoreESX_SX_EEEEENS4_13SM90_TMA_LOADENS4_14ComposedLayoutINS4_7SwizzleILi3ELi4ELi3EEENS4_18smem_ptr_flag_bitsILi8EEENSS_INS5_IJNSA_ILi8EEESG_EEENS5_IJSG_SC_EEEEEEEvNS4_8identityENS4_23SM90_TMA_LOAD_MULTICASTES1A_vS1B_EENS_8epilogue10collective18CollectiveEpilogueINS1E_23Sm100TmaWarpSpecializedILi2ELi2ELi32ELb0ELb0EEEJSI_NS5_IJNSS_ISF_SC_EES1J_EEEaSJ_aSJ_NS1E_6fusion15FusionCallbacksIS1I_NS1L_17LinearCombinationIaiaiLNS_15FloatRoundStyleE2EEESI_S1K_JEEENS4_5SM1004TMEM4LOAD26SM100_TMEM_LOAD_16dp32b32xES10_NS11_INS12_ILi2ELi4ELi3EEES15_NSS_INS5_IJS16_SF_EEENS5_IJSF_SC_EEEEEEENS4_39AutoVectorizingCopyWithAssumedAlignmentILi128EEENS4_14SM90_TMA_STOREES1Z_S21_S21_EEEvvEEEEvNT_6ParamsE,@function
        .size           _ZN7cutlass13device_kernelINS_4gemm6kernel13GemmUniversalIN4cute5tupleIJiiiiEEENS1_10collective13CollectiveMmaINS1_35MainloopSm100TmaUmmaWarpSpecializedILi4ELi2ELi4ENS5_IJNS4_1CILi2EEENSA_ILi1EEESC_EEEEENS5_IJNSA_ILi64EEENSA_ILi128EEENSA_ILi256EEEEEEaNS5_IJlSC_lEEEaSJ_NS4_8TiledMMAINS4_8MMA_AtomIJNS4_15SM100_MMA_S8_SSIaaiLi64ELi128ELNS4_4UMMA5MajorE0ELSO_0ELNSN_8SaturateE0EEEEEENS4_6LayoutINS5_IJSC_SC_SC_EEENS5_IJNSA_ILi0EEESU_SU_EEEEENS5_IJNS4_10UnderscoreESX_SX_EEEEENS4_13SM90_TMA_LOADENS4_14ComposedLayoutINS4_7SwizzleILi3ELi4ELi3EEENS4_18smem_ptr_flag_bitsILi8EEENSS_INS5_IJNSA_ILi8EEESG_EEENS5_IJSG_SC_EEEEEEEvNS4_8identityENS4_23SM90_TMA_LOAD_MULTICASTES1A_vS1B_EENS_8epilogue10collective18CollectiveEpilogueINS1E_23Sm100TmaWarpSpecializedILi2ELi2ELi32ELb0ELb0EEEJSI_NS5_IJNSS_ISF_SC_EES1J_EEEaSJ_aSJ_NS1E_6fusion15FusionCallbacksIS1I_NS1L_17LinearCombinationIaiaiLNS_15FloatRoundStyleE2EEESI_S1K_JEEENS4_5SM1004TMEM4LOAD26SM100_TMEM_LOAD_16dp32b32xES10_NS11_INS12_ILi2ELi4ELi3EEES15_NSS_INS5_IJS16_SF_EEENS5_IJSF_SC_EEEEEEENS4_39AutoVectorizingCopyWithAssumedAlignmentILi128EEENS4_14SM90_TMA_STOREES1Z_S21_S21_EEEvvEEEEvNT_6ParamsE,(.L_x_149 - _ZN7cutlass13device_kernelINS_4gemm6kernel13GemmUniversalIN4cute5tupleIJiiiiEEENS1_10collective13CollectiveMmaINS1_35MainloopSm100TmaUmmaWarpSpecializedILi4ELi2ELi4ENS5_IJNS4_1CILi2EEENSA_ILi1EEESC_EEEEENS5_IJNSA_ILi64EEENSA_ILi128EEENSA_ILi256EEEEEEaNS5_IJlSC_lEEEaSJ_NS4_8TiledMMAINS4_8MMA_AtomIJNS4_15SM100_MMA_S8_SSIaaiLi64ELi128ELNS4_4UMMA5MajorE0ELSO_0ELNSN_8SaturateE0EEEEEENS4_6LayoutINS5_IJSC_SC_SC_EEENS5_IJNSA_ILi0EEESU_SU_EEEEENS5_IJNS4_10UnderscoreESX_SX_EEEEENS4_13SM90_TMA_LOADENS4_14ComposedLayoutINS4_7SwizzleILi3ELi4ELi3EEENS4_18smem_ptr_flag_bitsILi8EEENSS_INS5_IJNSA_ILi8EEESG_EEENS5_IJSG_SC_EEEEEEEvNS4_8identityENS4_23SM90_TMA_LOAD_MULTICASTES1A_vS1B_EENS_8epilogue10collective18CollectiveEpilogueINS1E_23Sm100TmaWarpSpecializedILi2ELi2ELi32ELb0ELb0EEEJSI_NS5_IJNSS_ISF_SC_EES1J_EEEaSJ_aSJ_NS1E_6fusion15FusionCallbacksIS1I_NS1L_17LinearCombinationIaiaiLNS_15FloatRoundStyleE2EEESI_S1K_JEEENS4_5SM1004TMEM4LOAD26SM100_TMEM_LOAD_16dp32b32xES10_NS11_INS12_ILi2ELi4ELi3EEES15_NSS_INS5_IJS16_SF_EEENS5_IJSF_SC_EEEEEEENS4_39AutoVectorizingCopyWithAssumedAlignmentILi128EEENS4_14SM90_TMA_STOREES1Z_S21_S21_EEEvvEEEEvNT_6ParamsE)
        .other          _ZN7cutlass13device_kernelINS_4gemm6kernel13GemmUniversalIN4cute5tupleIJiiiiEEENS1_10collective13CollectiveMmaINS1_35MainloopSm100TmaUmmaWarpSpecializedILi4ELi2ELi4ENS5_IJNS4_1CILi2EEENSA_ILi1EEESC_EEEEENS5_IJNSA_ILi64EEENSA_ILi128EEENSA_ILi256EEEEEEaNS5_IJlSC_lEEEaSJ_NS4_8TiledMMAINS4_8MMA_AtomIJNS4_15SM100_MMA_S8_SSIaaiLi64ELi128ELNS4_4UMMA5MajorE0ELSO_0ELNSN_8SaturateE0EEEEEENS4_6LayoutINS5_IJSC_SC_SC_EEENS5_IJNSA_ILi0EEESU_SU_EEEEENS5_IJNS4_10UnderscoreESX_SX_EEEEENS4_13SM90_TMA_LOADENS4_14ComposedLayoutINS4_7SwizzleILi3ELi4ELi3EEENS4_18smem_ptr_flag_bitsILi8EEENSS_INS5_IJNSA_ILi8EEESG_EEENS5_IJSG_SC_EEEEEEEvNS4_8identityENS4_23SM90_TMA_LOAD_MULTICASTES1A_vS1B_EENS_8epilogue10collective18CollectiveEpilogueINS1E_23Sm100TmaWarpSpecializedILi2ELi2ELi32ELb0ELb0EEEJSI_NS5_IJNSS_ISF_SC_EES1J_EEEaSJ_aSJ_NS1E_6fusion15FusionCallbacksIS1I_NS1L_17LinearCombinationIaiaiLNS_15FloatRoundStyleE2EEESI_S1K_JEEENS4_5SM1004TMEM4LOAD26SM100_TMEM_LOAD_16dp32b32xES10_NS11_INS12_ILi2ELi4ELi3EEES15_NSS_INS5_IJS16_SF_EEENS5_IJSF_SC_EEEEEEENS4_39AutoVectorizingCopyWithAssumedAlignmentILi128EEENS4_14SM90_TMA_STOREES1Z_S21_S21_EEEvvEEEEvNT_6ParamsE,@"STO_CUDA_ENTRY STV_DEFAULT"
_ZN7cutlass13device_kernelINS_4gemm6kernel13GemmUniversalIN4cute5tupleIJiiiiEEENS1_10collective13CollectiveMmaINS1_35MainloopSm100TmaUmmaWarpSpecializedILi4ELi2ELi4ENS5_IJNS4_1CILi2EEENSA_ILi1EEESC_EEEEENS5_IJNSA_ILi64EEENSA_ILi128EEENSA_ILi256EEEEEEaNS5_IJlSC_lEEEaSJ_NS4_8TiledMMAINS4_8MMA_AtomIJNS4_15SM100_MMA_S8_SSIaaiLi64ELi128ELNS4_4UMMA5MajorE0ELSO_0ELNSN_8SaturateE0EEEEEENS4_6LayoutINS5_IJSC_SC_SC_EEENS5_IJNSA_ILi0EEESU_SU_EEEEENS5_IJNS4_10UnderscoreESX_SX_EEEEENS4_13SM90_TMA_LOADENS4_14ComposedLayoutINS4_7SwizzleILi3ELi4ELi3EEENS4_18smem_ptr_flag_bitsILi8EEENSS_INS5_IJNSA_ILi8EEESG_EEENS5_IJSG_SC_EEEEEEEvNS4_8identityENS4_23SM90_TMA_LOAD_MULTICASTES1A_vS1B_EENS_8epilogue10collective18CollectiveEpilogueINS1E_23Sm100TmaWarpSpecializedILi2ELi2ELi32ELb0ELb0EEEJSI_NS5_IJNSS_ISF_SC_EES1J_EEEaSJ_aSJ_NS1E_6fusion15FusionCallbacksIS1I_NS1L_17LinearCombinationIaiaiLNS_15FloatRoundStyleE2EEESI_S1K_JEEENS4_5SM1004TMEM4LOAD26SM100_TMEM_LOAD_16dp32b32xES10_NS11_INS12_ILi2ELi4ELi3EEES15_NSS_INS5_IJS16_SF_EEENS5_IJSF_SC_EEEEEEENS4_39AutoVectorizingCopyWithAssumedAlignmentILi128EEENS4_14SM90_TMA_STOREES1Z_S21_S21_EEEvvEEEEvNT_6ParamsE:
[----:B------:R-:W1:Y:S01]  /*0000*/  LDC R1, c[0x0][0x37c] ;  /* 0x0000df00ff017b82 */ /* 0x000e620000000800 */
[----:B------:R-:W2:Y:S01]  /*0010*/  S2R R84, SR_TID.X ;  /* 0x0000000000547919 */ /* 0x000ea20000002100 */
[----:B------:R-:W3:Y:S01]  /*0020*/  LDCU.64 UR8, c[0x0][0x890] ;  /* 0x00011200ff0877ac */ /* 0x000ee20008000a00 */
[----:B------:R-:W-:Y:S02]  /*0030*/  PRMT R74, RZ, 0x7610, R74 ;  /* 0x00007610ff4a7816 */ /* 0x000fe4000000004a */
[----:B------:R-:W-:Y:S01]  /*0040*/  ELECT P3, URZ, PT ;  /* 0x0000000000ff782f */ /* 0x000fe20003860000 */
[----:B---3--:R-:W-:-:S04]  /*0050*/  UISETP.NE.U32.AND UP0, UPT, UR8, URZ, UPT ;  /* 0x000000ff0800728c */ /* 0x008fc8000bf05070 */
[----:B------:R-:W-:Y:S01]  /*0060*/  UISETP.NE.AND.EX UP0, UPT, UR9, URZ, UPT, UP0 ;  /* 0x000000ff0900728c */ /* 0x000fe2000bf05300 */
[----:B--2---:R-:W-:-:S05]  /*0070*/  SHF.R.U32.HI R75, RZ, 0x5, R84 ;  /* 0x00000005ff4b7819 */ /* 0x004fca0000011654 */
[----:B------:R-:W2:Y:S02]  /*0080*/  SHFL.IDX PT, R0, R75, RZ, 0x1f ;  /* 0x00001fff4b007589 */ /* 0x000ea400000e0000 */
[----:B--2---:R-:W-:Y:S01]  /*0090*/  R2UR UR18, R0 ;  /* 0x00000000001272ca */ /* 0x004fe200000e0000 */
[----:B-1----:R-:W-:-:S14]  /*00a0*/  BRA.U UP0, `(.L_x_0) ;  /* 0x0000000100307547 */ /* 0x002fdc000b800000 */
[----:B------:R-:W1:Y:S02]  /*00b0*/  LDCU.64 UR4, c[0x0][0x888] ;  /* 0x00011100ff0477ac */ /* 0x000e640008000a00 */
[----:B-1----:R-:W-:-:S04]  /*00c0*/  UISETP.NE.U32.AND UP0, UPT, UR4, URZ, UPT ;  /* 0x000000ff0400728c */ /* 0x002fc8000bf05070 */
[----:B------:R-:W-:-:S09]  /*00d0*/  UISETP.NE.AND.EX UP0, UPT, UR5, URZ, UPT, UP0 ;  /* 0x000000ff0500728c */ /* 0x000fd2000bf05300 */
[----:B------:R-:W-:Y:S05]  /*00e0*/  BRA.U !UP0, `(.L_x_1) ;  /* 0x0000000108147547 */ /* 0x000fea000b800000 */
[----:B------:R-:W1:Y:S01]  /*00f0*/  LDC.64 R40, c[0x0][0x888] ;  /* 0x00022200ff287b82 */ /* 0x000e620000000a00 */
[----:B------:R-:W1:Y:S02]  /*0100*/  LDCU.64 UR4, c[0x0][0x358] ;  /* 0x00006b00ff0477ac */ /* 0x000e640008000a00 */
[----:B-1----:R1:W5:Y:S01]  /*0110*/  LDG.E R40, desc[UR4][R40.64] ;  /* 0x0000000428287981 */ /* 0x002362000c1e1900 */
[----:B------:R-:W-:Y:S01]  /*0120*/  HFMA2 R74, -RZ, RZ, 0, 5.9604644775390625e-08 ;  /* 0x00000001ff4a7431 */ /* 0x000fe200000001ff */
[----:B------:R-:W-:Y:S05]  /*0130*/  BRA `(.L_x_0) ;  /* 0x00000000000c7947 */ /* 0x000fea0003800000 */
.L_x_1:
[----:B------:R-:W1:Y:S01]  /*0140*/  LDCU UR4, c[0x0][0x880] ;  /* 0x00011000ff0477ac */ /* 0x000e620008000800 */
[----:B------:R-:W-:Y:S01]  /*0150*/  HFMA2 R74, -RZ, RZ, 0, 5.9604644775390625e-08 ;  /* 0x00000001ff4a7431 */ /* 0x000fe200000001ff */
[----:B-1----:R-:W-:-:S07]  /*0160*/  MOV R40, UR4 ;  /* 0x0000000400287c02 */ /* 0x002fce0008000f00 */
.L_x_0:
[----:B------:R-:W2:Y:S02]  /*0170*/  LDCU.64 UR4, c[0x0][0x8b0] ;  /* 0x00011600ff0477ac */ /* 0x000ea40008000a00 */
[----:B--2---:R-:W-:-:S04]  /*0180*/  UISETP.NE.U32.AND UP0, UPT, UR4, URZ, UPT ;  /* 0x000000ff0400728c */ /* 0x004fc8000bf05070 */
[----:B------:R-:W-:-:S09]  /*0190*/  UISETP.NE.AND.EX UP0, UPT, UR5, URZ, UPT, UP0 ;  /* 0x000000ff0500728c */ /* 0x000fd2000bf05300 */
[----:B------:R-:W-:Y:S05]  /*01a0*/  BRA.U UP0, `(.L_x_2) ;  /* 0x0000000100287547 */ /* 0x000fea000b800000 */
[----:B------:R-:W2:Y:S02]  /*01b0*/  LDCU.64 UR4, c[0x0][0x8a8] ;  /* 0x00011500ff0477ac */ /* 0x000ea40008000a00 */
[----:B--2---:R-:W-:-:S04]  /*01c0*/  UISETP.NE.U32.AND UP0, UPT, UR4, URZ, UPT ;  /* 0x000000ff0400728c */ /* 0x004fc8000bf05070 */
[----:B------:R-:W-:-:S09]  /*01d0*/  UISETP.NE.AND.EX UP0, UPT, UR5, URZ, UPT, UP0 ;  /* 0x000000ff0500728c */ /* 0x000fd2000bf05300 */
[----:B------:R-:W-:Y:S05]  /*01e0*/  BRA.U !UP0, `(.L_x_3) ;  /* 0x0000000108107547 */ /* 0x000fea000b800000 */
[----:B------:R-:W2:Y:S01]  /*01f0*/  LDC.64 R38, c[0x0][0x8a8] ;  /* 0x00022a00ff267b82 */ /* 0x000ea20000000a00 */
[----:B------:R-:W2:Y:S02]  /*0200*/  LDCU.64 UR4, c[0x0][0x358] ;  /* 0x00006b00ff0477ac */ /* 0x000ea40008000a00 */
[----:B--2---:R2:W5:Y:S01]  /*0210*/  LDG.E R38, desc[UR4][R38.64] ;  /* 0x0000000426267981 */ /* 0x004562000c1e1900 */
[----:B------:R-:W-:Y:S05]  /*0220*/  BRA `(.L_x_2) ;  /* 0x0000000000087947 */ /* 0x000fea0003800000 */
.L_x_3:
[----:B------:R-:W2:Y:S02]  /*0230*/  LDCU UR4, c[0x0][0x8a0] ;  /* 0x00011400ff0477ac */ /* 0x000ea40008000800 */
[----:B--2---:R-:W-:Y:S02]  /*0240*/  MOV R38, UR4 ;  /* 0x0000000400267c02 */ /* 0x004fe40008000f00 */
.L_x_2:
[----:B------:R-:W-:Y:S01]  /*0250*/  IMAD.U32 R0, RZ, RZ, UR18 ;  /* 0x00000012ff007e24 */ /* 0x000fe2000f8e00ff */
[----:B------:R-:W-:Y:S04]  /*0260*/  BSSY.RECONVERGENT B0, `(.L_x_4) ;  /* 0x000000c000007945 */ /* 0x000fe80003800200 */
[C---:B------:R-:W-:Y:S02]  /*0270*/  ISETP.NE.OR P1, PT, R0.reuse, 0x1, !P3 ;  /* 0x000000010000780c */ /* 0x040fe40005f25670 */
[----:B------:R-:W-:-:S11]  /*0280*/  ISETP.NE.OR P0, PT, R0, 0x3, !P3 ;  /* 0x000000030000780c */ /* 0x000fd60005f05670 */
[----:B------:R-:W-:Y:S05]  /*0290*/  @P1 BRA `(.L_x_5) ;  /* 0x0000000000201947 */ /* 0x000fea0003800000 */
[----:B------:R-:W3:Y:S02]  /*02a0*/  LDCU.64 UR4, c[0x0][0x348] ;  /* 0x00006900ff0477ac */ /* 0x000ee40008000a00 */
[----:B---3--:R-:W-:Y:S02]  /*02b0*/  UIADD3 UR6, UP1, UPT, UR4, 0x80, URZ ;  /* 0x0000008004067890 */ /* 0x008fe4000ff3e0ff */
[----:B------:R-:W-:Y:S02]  /*02c0*/  UIADD3 UR4, UP0, UPT, UR4, 0x180, URZ ;  /* 0x0000018004047890 */ /* 0x000fe4000ff1e0ff */
[----:B------:R-:W-:Y:S02]  /*02d0*/  UIADD3.X UR7, UPT, UPT, URZ, UR5, URZ, UP1, !UPT ;  /* 0x00000005ff077290 */ /* 0x000fe40008ffe4ff */
[----:B------:R-:W-:-:S07]  /*02e0*/  UIADD3.X UR5, UPT, UPT, URZ, UR5, URZ, UP0, !UPT ;  /* 0x00000005ff057290 */ /* 0x000fce00087fe4ff */
[----:B------:R3:W-:Y:S02]  /*02f0*/  UTMACCTL.PF [UR6] ;  /* 0x00000000060079b9 */ /* 0x0007e40008040000 */
[----:B------:R3:W-:Y:S02]  /*0300*/  UTMACCTL.PF [UR4] ;  /* 0x00000000040079b9 */ /* 0x0007e40008040000 */
[----:B---3--:R-:W-:Y:S01]  /*0310*/  NOP ;  /* 0x0000000000007918 */ /* 0x008fe20000000000 */
.L_x_5:
[----:B------:R-:W-:Y:S05]  /*0320*/  BSYNC.RECONVERGENT B0 ;  /* 0x0000000000007941 */ /* 0x000fea0003800200 */
.L_x_4:
[----:B------:R-:W-:Y:S04]  /*0330*/  BSSY.RECONVERGENT B0, `(.L_x_6) ;  /* 0x000000a000007945 */ /* 0x000fe80003800200 */
        /* <DEDUP_REMOVED lines=9> */
.L_x_7:
[----:B------:R-:W-:Y:S05]  /*03d0*/  BSYNC.RECONVERGENT B0 ;  /* 0x0000000000007941 */ /* 0x000fea0003800200 */
.L_x_6:
[----:B------:R-:W3:Y:S01]  /*03e0*/  LDCU.64 UR4, c[0x0][0x888] ;  /* 0x00011100ff0477ac */ /* 0x000ee20008000a00 */
[----:B------:R-:W-:Y:S02]  /*03f0*/  UISETP.EQ.U32.AND UP2, UPT, UR8, URZ, UPT ;  /* 0x000000ff0800728c */ /* 0x000fe4000bf42070 */
[----:B------:R-:W-:Y:S02]  /*0400*/  UPLOP3.LUT UP3, UPT, UPT, UPT, UPT, 0x80, 0x8 ;  /* 0x000000000008789c */ /* 0x000fe40003f6f070 */
[----:B---3--:R-:W-:-:S04]  /*0410*/  UISETP.NE.U32.AND UP0, UPT, UR4, URZ, UPT ;  /* 0x000000ff0400728c */ /* 0x008fc8000bf05070 */
[----:B------:R-:W-:-:S04]  /*0420*/  UISETP.NE.AND.EX UP1, UPT, UR5, URZ, UPT, UP0 ;  /* 0x000000ff0500728c */ /* 0x000fc8000bf25300 */
[----:B------:R-:W-:-:S04]  /*0430*/  UISETP.EQ.OR.EX UP4, UPT, UR9, URZ, !UP1, UP2 ;  /* 0x000000ff0900728c */ /* 0x000fc8000cf82720 */
[----:B------:R-:W-:-:S06]  /*0440*/  UP2UR UR4, UPR, URZ, 0x10 ;  /* 0x00000010ff047883 */ /* 0x000fcc0008000000 */
[----:B------:R-:W-:Y:S01]  /*0450*/  MOV R77, UR4 ;  /* 0x00000004004d7c02 */ /* 0x000fe20008000f00 */
[----:B------:R-:W-:Y:S06]  /*0460*/  BRA.U !UP4, `(.L_x_8) ;  /* 0x000000010c207547 */ /* 0x000fec000b800000 */
[----:B-----5:R-:W-:Y:S01]  /*0470*/  R2UR UR5, R40 ;  /* 0x00000000280572ca */ /* 0x020fe200000e0000 */
[----:B------:R-:W-:Y:S02]  /*0480*/  UISETP.NE.U32.AND UP2, UPT, UR8, URZ, UPT ;  /* 0x000000ff0800728c */ /* 0x000fe4000bf45070 */
[----:B------:R-:W-:Y:S02]  /*0490*/  USEL UR4, URZ, 0xffffffff, UP1 ;  /* 0xffffffffff047887 */ /* 0x000fe40008800000 */
[----:B------:R-:W-:-:S08]  /*04a0*/  UISETP.NE.AND.EX UP2, UPT, UR9, URZ, UPT, UP2 ;  /* 0x000000ff0900728c */ /* 0x000fd0000bf45320 */
[----:B------:R-:W-:-:S04]  /*04b0*/  UISETP.NE.AND UP0, UPT, UR5, URZ, UPT ;  /* 0x000000ff0500728c */ /* 0x000fc8000bf05270 */
[----:B------:R-:W-:-:S04]  /*04c0*/  @!UP2 USEL UR4, URZ, 0xffffffff, UP0 ;  /* 0xffffffffff04a887 */ /* 0x000fc80008000000 */
[----:B------:R-:W-:-:S04]  /*04d0*/  ULOP3.LUT UR4, UR4, 0x1, URZ, 0xc0, !UPT ;  /* 0x0000000104047892 */ /* 0x000fc8000f8ec0ff */
[----:B------:R-:W-:Y:S02]  /*04e0*/  UISETP.NE.U32.AND UP3, UPT, UR4, 0x1, UPT ;  /* 0x000000010400788c */ /* 0x000fe4000bf65070 */
.L_x_8:
[----:B------:R-:W3:Y:S01]  /*04f0*/  SHFL.IDX PT, R2, R75, RZ, 0x1f ;  /* 0x00001fff4b027589 */ /* 0x000ee200000e0000 */
[----:B------:R-:W-:Y:S01]  /*0500*/  UISETP.NE.AND UP6, UPT, UR18, 0x2, UPT ;  /* 0x000000021200788c */ /* 0x000fe2000bfc5270 */
[----:B---3--:R-:W-:-:S13]  /*0510*/  ISETP.NE.AND P0, PT, R2, RZ, PT ;  /* 0x000000ff0200720c */ /* 0x008fda0003f05270 */
[----:B------:R-:W-:Y:S05]  /*0520*/  @P0 BRA `(.L_x_9) ;  /* 0x0000000000580947 */ /* 0x000fea0003800000 */
[----:B------:R-:W3:Y:S01]  /*0530*/  S2UR UR4, SR_CgaCtaId ;  /* 0x00000000000479c3 */ /* 0x000ee20000008800 */
[----:B------:R-:W-:Y:S01]  /*0540*/  UMOV UR5, 0x400 ;  /* 0x0000040000057882 */ /* 0x000fe20000000000 */
[----:B------:R-:W-:Y:S01]  /*0550*/  UMOV UR8, 0x1 ;  /* 0x0000000100087882 */ /* 0x000fe20000000000 */
[----:B------:R-:W-:Y:S01]  /*0560*/  UMOV UR6, 0x2 ;  /* 0x0000000200067882 */ /* 0x000fe20000000000 */
[----:B------:R-:W-:-:S04]  /*0570*/  UIADD3 UR8, UPT, UPT, -UR8, 0x100000, URZ ;  /* 0x0010000008087890 */ /* 0x000fc8000fffe1ff */
[----:B------:R-:W-:Y:S02]  /*0580*/  USHF.L.U32 UR9, UR8, 0xb, URZ ;  /* 0x0000000b08097899 */ /* 0x000fe400080006ff */
[----:B------:R-:W-:Y:S02]  /*0590*/  USHF.L.U32 UR8, UR8, 0x1, URZ ;  /* 0x0000000108087899 */ /* 0x000fe400080006ff */
[----:B------:R-:W-:-:S04]  /*05a0*/  UIADD3 UR6, UPT, UPT, -UR6, 0x100000, URZ ;  /* 0x0010000006067890 */ /* 0x000fc8000fffe1ff */
[----:B------:R-:W-:Y:S02]  /*05b0*/  USHF.L.U32 UR7, UR6, 0xb, URZ ;  /* 0x0000000b06077899 */ /* 0x000fe400080006ff */
[----:B------:R-:W-:Y:S01]  /*05c0*/  USHF.L.U32 UR6, UR6, 0x1, URZ ;  /* 0x0000000106067899 */ /* 0x000fe200080006ff */
[----:B------:R-:W-:Y:S01]  /*05d0*/  ELECT P0, URZ, PT ;  /* 0x0000000000ff782f */ /* 0x000fe20003800000 */
[----:B---3--:R-:W-:Y:S01]  /*05e0*/  ULEA UR4, UR4, UR5, 0x18 ;  /* 0x0000000504047291 */ /* 0x008fe2000f8ec0ff */
[----:B------:R-:W3:Y:S11]  /*05f0*/  FENCE.VIEW.ASYNC.S ;  /* 0x00000000000073c6 */ /* 0x000ef60000000000 */
[----:B---3--:R3:W4:Y:S01]  /*0600*/  SYNCS.EXCH.64 URZ, [UR4], UR8 ;  /* 0x0000000804ff75b2 */ /* 0x0087220008000100 */
[----:B------:R3:W1:Y:S01]  /*0610*/  SYNCS.EXCH.64 URZ, [UR4+0x20], UR6 ;  /* 0x0000200604ff75b2 */ /* 0x0006620008000100 */
[----:B------:R3:W1:Y:S01]  /*0620*/  SYNCS.EXCH.64 URZ, [UR4+0x8], UR8 ;  /* 0x0000080804ff75b2 */ /* 0x0006620008000100 */
[----:B------:R3:W1:Y:S01]  /*0630*/  SYNCS.EXCH.64 URZ, [UR4+0x28], UR6 ;  /* 0x0000280604ff75b2 */ /* 0x0006620008000100 */
[----:B------:R3:W1:Y:S01]  /*0640*/  SYNCS.EXCH.64 URZ, [UR4+0x10], UR8 ;  /* 0x0000100804ff75b2 */ /* 0x0006620008000100 */
[----:B------:R3:W1:Y:S01]  /*0650*/  SYNCS.EXCH.64 URZ, [UR4+0x30], UR6 ;  /* 0x0000300604ff75b2 */ /* 0x0006620008000100 */
[----:B------:R3:W1:Y:S01]  /*0660*/  SYNCS.EXCH.64 URZ, [UR4+0x18], UR8 ;  /* 0x0000180804ff75b2 */ /* 0x0006620008000100 */
[----:B------:R3:W1:Y:S01]  /*0670*/  SYNCS.EXCH.64 URZ, [UR4+0x38], UR6 ;  /* 0x0000380604ff75b2 */ /* 0x0006620008000100 */
[----:B------:R-:W-:Y:S01]  /*0680*/  NOP ;  /* 0x0000000000007918 */ /* 0x000fe20000000000 */
.L_x_9:
[----:B------:R-:W2:Y:S01]  /*0690*/  SHFL.IDX PT, R2, R75, RZ, 0x1f ;  /* 0x00001fff4b027589 */ /* 0x000ea200000e0000 */
[----:B------:R-:W-:Y:S01]  /*06a0*/  NOP ;  /* 0x0000000000007918 */ /* 0x000fe20000000000 */
[----:B--2---:R-:W-:-:S13]  /*06b0*/  ISETP.NE.AND P0, PT, R2, 0x1, PT ;  /* 0x000000010200780c */ /* 0x004fda0003f05270 */
[----:B------:R-:W-:Y:S05]  /*06c0*/  @P0 BRA `(.L_x_10) ;  /* 0x0000000000480947 */ /* 0x000fea0003800000 */
[----:B---3--:R-:W2:Y:S01]  /*06d0*/  S2UR UR4, SR_CgaCtaId ;  /* 0x00000000000479c3 */ /* 0x008ea20000008800 */
        /* <DEDUP_REMOVED lines=10> */
[----:B--2---:R-:W-:Y:S01]  /*0780*/  ULEA UR4, UR4, UR5, 0x18 ;  /* 0x0000000504047291 */ /* 0x004fe2000f8ec0ff */
[----:B------:R-:W2:Y:S11]  /*0790*/  FENCE.VIEW.ASYNC.S ;  /* 0x00000000000073c6 */ /* 0x000eb60000000000 */
[----:B--2---:R2:W3:Y:S01]  /*07a0*/  SYNCS.EXCH.64 URZ, [UR4+0x40], UR8 ;  /* 0x0000400804ff75b2 */ /* 0x0044e20008000100 */
[----:B------:R2:W1:Y:S01]  /*07b0*/  SYNCS.EXCH.64 URZ, [UR4+0x50], UR6 ;  /* 0x0000500604ff75b2 */ /* 0x0004620008000100 */
[----:B------:R2:W1:Y:S01]  /*07c0*/  SYNCS.EXCH.64 URZ, [UR4+0x48], UR8 ;  /* 0x0000480804ff75b2 */ /* 0x0004620008000100 */
[----:B------:R2:W1:Y:S01]  /*07d0*/  SYNCS.EXCH.64 URZ, [UR4+0x58], UR6 ;  /* 0x0000580604ff75b2 */ /* 0x0004620008000100 */
[----:B------:R-:W-:Y:S01]  /*07e0*/  NOP ;  /* 0x0000000000007918 */ /* 0x000fe20000000000 */
.L_x_10:
[----:B------:R-:W4:Y:S01]  /*07f0*/  SHFL.IDX PT, R2, R75, RZ, 0x1f ;  /* 0x00001fff4b027589 */ /* 0x000f2200000e0000 */
[----:B------:R-:W-:Y:S01]  /*0800*/  NOP ;  /* 0x0000000000007918 */ /* 0x000fe20000000000 */
[----:B----4-:R-:W-:-:S13]  /*0810*/  ISETP.NE.AND P0, PT, R2, 0x3, PT ;  /* 0x000000030200780c */ /* 0x010fda0003f05270 */
[----:B------:R-:W-:Y:S05]  /*0820*/  @P0 BRA `(.L_x_11) ;  /* 0x0000000000300947 */ /* 0x000fea0003800000 */
[----:B--23--:R-:W2:Y:S01]  /*0830*/  S2UR UR4, SR_CgaCtaId ;  /* 0x00000000000479c3 */ /* 0x00cea20000008800 */
[----:B------:R-:W-:Y:S01]  /*0840*/  UMOV UR6, 0x400 ;  /* 0x0000040000067882 */ /* 0x000fe20000000000 */
[----:B------:R-:W-:Y:S01]  /*0850*/  UMOV UR5, 0x20 ;  /* 0x0000002000057882 */ /* 0x000fe20000000000 */
[----:B------:R-:W-:Y:S01]  /*0860*/  ELECT P0, URZ, PT ;  /* 0x0000000000ff782f */ /* 0x000fe20003800000 */
[----:B--2---:R-:W-:Y:S02]  /*0870*/  ULEA UR6, UR4, UR6, 0x18 ;  /* 0x0000000604067291 */ /* 0x004fe4000f8ec0ff */
[----:B------:R-:W-:-:S04]  /*0880*/  UIADD3 UR4, UPT, UPT, -UR5, 0x100000, URZ ;  /* 0x0010000005047890 */ /* 0x000fc8000fffe1ff */
[----:B------:R-:W-:Y:S02]  /*0890*/  USHF.L.U32 UR5, UR4, 0xb, URZ ;  /* 0x0000000b04057899 */ /* 0x000fe400080006ff */
[----:B------:R-:W-:Y:S01]  /*08a0*/  USHF.L.U32 UR4, UR4, 0x1, URZ ;  /* 0x0000000104047899 */ /* 0x000fe200080006ff */
[----:B------:R-:W2:Y:S11]  /*08b0*/  FENCE.VIEW.ASYNC.S ;  /* 0x00000000000073c6 */ /* 0x000eb60000000000 */
[----:B--2---:R4:W2:Y:S01]  /*08c0*/  SYNCS.EXCH.64 URZ, [UR6+0x60], UR4 ;  /* 0x0000600406ff75b2 */ /* 0x0048a20008000100 */
[----:B------:R4:W3:Y:S02]  /*08d0*/  SYNCS.EXCH.64 URZ, [UR6+0x68], UR4 ;  /* 0x0000680406ff75b2 */ /* 0x0008e40008000100 */
[----:B----4-:R-:W-:Y:S01]  /*08e0*/  NOP ;  /* 0x0000000000007918 */ /* 0x010fe20000000000 */
.L_x_11:
[----:B------:R-:W4:Y:S01]  /*08f0*/  SHFL.IDX PT, R2, R75, RZ, 0x1f ;  /* 0x00001fff4b027589 */ /* 0x000f2200000e0000 */
[----:B------:R-:W-:Y:S01]  /*0900*/  NOP ;  /* 0x0000000000007918 */ /* 0x000fe20000000000 */
[----:B----4-:R-:W-:-:S13]  /*0910*/  ISETP.NE.AND P0, PT, R2, 0x4, PT ;  /* 0x000000040200780c */ /* 0x010fda0003f05270 */
[----:B------:R-:W-:Y:S05]  /*0920*/  @P0 BRA `(.L_x_12) ;  /* 0x00000000004c0947 */ /* 0x000fea0003800000 */
[----:B--23--:R-:W2:Y:S01]  /*0930*/  S2UR UR6, SR_CgaCtaId ;  /* 0x00000000000679c3 */ /* 0x00cea20000008800 */
[----:B------:R-:W-:Y:S01]  /*0940*/  UMOV UR4, 0x1e0 ;  /* 0x000001e000047882 */ /* 0x000fe20000000000 */
[----:B------:R-:W-:Y:S01]  /*0950*/  UMOV UR5, 0x400 ;  /* 0x0000040000057882 */ /* 0x000fe20000000000 */
[----:B------:R-:W-:Y:S01]  /*0960*/  USEL UR4, UR4, 0x1a0, UP3 ;  /* 0x000001a004047887 */ /* 0x000fe20009800000 */
[----:B------:R-:W-:Y:S01]  /*0970*/  UMOV UR8, 0x1 ;  /* 0x0000000100087882 */ /* 0x000fe20000000000 */
[----:B------:R-:W-:Y:S01]  /*0980*/  ELECT P0, URZ, PT ;  /* 0x0000000000ff782f */ /* 0x000fe20003800000 */
[----:B------:R-:W-:-:S04]  /*0990*/  UIADD3 UR8, UPT, UPT, -UR8, 0x100000, URZ ;  /* 0x0010000008087890 */ /* 0x000fc8000fffe1ff */
[----:B------:R-:W-:Y:S02]  /*09a0*/  USHF.L.U32 UR9, UR8, 0xb, URZ ;  /* 0x0000000b08097899 */ /* 0x000fe400080006ff */
[----:B------:R-:W-:Y:S02]  /*09b0*/  USHF.L.U32 UR8, UR8, 0x1, URZ ;  /* 0x0000000108087899 */ /* 0x000fe400080006ff */
[----:B--2---:R-:W-:Y:S02]  /*09c0*/  ULEA UR6, UR6, UR5, 0x18 ;  /* 0x0000000506067291 */ /* 0x004fe4000f8ec0ff */
[----:B------:R-:W-:-:S04]  /*09d0*/  UIADD3 UR4, UPT, UPT, -UR4, 0x100000, URZ ;  /* 0x0010000004047890 */ /* 0x000fc8000fffe1ff */
[----:B------:R-:W-:Y:S02]  /*09e0*/  USHF.L.U32 UR5, UR4, 0xb, URZ ;  /* 0x0000000b04057899 */ /* 0x000fe400080006ff */
[----:B------:R-:W-:Y:S01]  /*09f0*/  USHF.L.U32 UR4, UR4, 0x1, URZ ;  /* 0x0000000104047899 */ /* 0x000fe200080006ff */
[----:B------:R-:W2:Y:S03]  /*0a00*/  FENCE.VIEW.ASYNC.S ;  /* 0x00000000000073c6 */ /* 0x000ea60000000000 */
[----:B--2---:R4:W2:Y:S08]  /*0a10*/  SYNCS.EXCH.64 URZ, [UR6+0x70], UR8 ;  /* 0x0000700806ff75b2 */ /* 0x0048b00008000100 */
[----:B------:R4:W3:Y:S01]  /*0a20*/  SYNCS.EXCH.64 URZ, [UR6+0x80], UR4 ;  /* 0x0000800406ff75b2 */ /* 0x0008e20008000100 */
[----:B------:R4:W1:Y:S01]  /*0a30*/  SYNCS.EXCH.64 URZ, [UR6+0x78], UR8 ;  /* 0x0000780806ff75b2 */ /* 0x0008620008000100 */
[----:B------:R4:W1:Y:S02]  /*0a40*/  SYNCS.EXCH.64 URZ, [UR6+0x88], UR4 ;  /* 0x0000880406ff75b2 */ /* 0x0008640008000100 */
[----:B----4-:R-:W-:Y:S01]  /*0a50*/  NOP ;  /* 0x0000000000007918 */ /* 0x010fe20000000000 */
.L_x_12:
[----:B------:R-:W4:Y:S01]  /*0a60*/  SHFL.IDX PT, R2, R75, RZ, 0x1f ;  /* 0x00001fff4b027589 */ /* 0x000f2200000e0000 */
[----:B------:R-:W-:Y:S01]  /*0a70*/  NOP ;  /* 0x0000000000007918 */ /* 0x000fe20000000000 */
[----:B----4-:R-:W-:-:S13]  /*0a80*/  ISETP.NE.AND P0, PT, R2, 0x5, PT ;  /* 0x000000050200780c */ /* 0x010fda0003f05270 */
[----:B------:R-:W-:Y:S05]  /*0a90*/  @P0 BRA `(.L_x_13) ;  /* 0x0000000000580947 */ /* 0x000fea0003800000 */
[----:B--23--:R-:W2:Y:S01]  /*0aa0*/  S2UR UR4, SR_CgaCtaId ;  /* 0x00000000000479c3 */ /* 0x00cea20000008800 */
        /* <DEDUP_REMOVED lines=12> */
[----:B--2---:R4:W2:Y:S01]  /*0b70*/  SYNCS.EXCH.64 URZ, [UR4+0x90], UR8 ;  /* 0x0000900804ff75b2 */ /* 0x0048a20008000100 */
[----:B------:R4:W3:Y:S01]  /*0b80*/  SYNCS.EXCH.64 URZ, [UR4+0xb0], UR6 ;  /* 0x0000b00604ff75b2 */ /* 0x0008e20008000100 */
[----:B------:R4:W1:Y:S01]  /*0b90*/  SYNCS.EXCH.64 URZ, [UR4+0x98], UR8 ;  /* 0x0000980804ff75b2 */ /* 0x0008620008000100 */
[----:B------:R4:W1:Y:S01]  /*0ba0*/  SYNCS.EXCH.64 URZ, [UR4+0xb8], UR6 ;  /* 0x0000b80604ff75b2 */ /* 0x0008620008000100 */
[----:B------:R4:W1:Y:S01]  /*0bb0*/  SYNCS.EXCH.64 URZ, [UR4+0xa0], UR8 ;  /* 0x0000a00804ff75b2 */ /* 0x0008620008000100 */
[----:B------:R4:W1:Y:S01]  /*0bc0*/  SYNCS.EXCH.64 URZ, [UR4+0xc0], UR6 ;  /* 0x0000c00604ff75b2 */ /* 0x0008620008000100 */
[----:B------:R4:W1:Y:S01]  /*0bd0*/  SYNCS.EXCH.64 URZ, [UR4+0xa8], UR8 ;  /* 0x0000a80804ff75b2 */ /* 0x0008620008000100 */
[----:B------:R4:W1:Y:S02]  /*0be0*/  SYNCS.EXCH.64 URZ, [UR4+0xc8], UR6 ;  /* 0x0000c80604ff75b2 */ /* 0x0008640008000100 */
[----:B----4-:R-:W-:Y:S01]  /*0bf0*/  NOP ;  /* 0x0000000000007918 */ /* 0x010fe20000000000 */
.L_x_13:
[----:B------:R-:W4:Y:S01]  /*0c00*/  SHFL.IDX PT, R2, R75, RZ, 0x1f ;  /* 0x00001fff4b027589 */ /* 0x000f2200000e0000 */
[----:B------:R-:W1:Y:S01]  /*0c10*/  S2UR UR45, SR_CgaCtaId ;  /* 0x00000000002d79c3 */ /* 0x000e620000008800 */
[----:B------:R-:W-:Y:S01]  /*0c20*/  NOP ;  /* 0x0000000000007918 */ /* 0x000fe20000000000 */
[----:B----4-:R-:W-:-:S13]  /*0c30*/  ISETP.NE.AND P0, PT, R2, 0x3, PT ;  /* 0x000000030200780c */ /* 0x010fda0003f05270 */
[----:B-1----:R-:W-:Y:S05]  /*0c40*/  @P0 BRA `(.L_x_14) ;  /* 0x0000000000340947 */ /* 0x002fea0003800000 */
[----:B--23--:R-:W-:Y:S01]  /*0c50*/  UMOV UR4, 0x400 ;  /* 0x0000040000047882 */ /* 0x00cfe20000000000 */
[----:B------:R-:W-:Y:S01]  /*0c60*/  UMOV UR6, 0x20 ;  /* 0x0000002000067882 */ /* 0x000fe20000000000 */
[----:B------:R-:W-:Y:S02]  /*0c70*/  ULEA UR4, UR45, UR4, 0x18 ;  /* 0x000000042d047291 */ /* 0x000fe4000f8ec0ff */
[----:B------:R-:W-:-:S04]  /*0c80*/  UIADD3 UR6, UPT, UPT, -UR6, 0x100000, URZ ;  /* 0x0010000006067890 */ /* 0x000fc8000fffe1ff */
[----:B------:R-:W-:Y:S02]  /*0c90*/  USHF.L.U32 UR7, UR6, 0xb, URZ ;  /* 0x0000000b06077899 */ /* 0x000fe400080006ff */
[----:B------:R-:W-:Y:S01]  /*0ca0*/  USHF.L.U32 UR6, UR6, 0x1, URZ ;  /* 0x0000000106067899 */ /* 0x000fe200080006ff */
[----:B------:R-:W-:Y:S01]  /*0cb0*/  ELECT P0, URZ, PT ;  /* 0x0000000000ff782f */ /* 0x000fe20003800000 */
[----:B------:R-:W1:Y:S10]  /*0cc0*/  FENCE.VIEW.ASYNC.S ;  /* 0x00000000000073c6 */ /* 0x000e740000000000 */
[----:B-1----:R1:W4:Y:S01]  /*0cd0*/  SYNCS.EXCH.64 URZ, [UR4+0xd0], UR6 ;  /* 0x0000d00604ff75b2 */ /* 0x0023220008000100 */
[----:B------:R1:W2:Y:S01]  /*0ce0*/  SYNCS.EXCH.64 URZ, [UR4+0xe0], UR6 ;  /* 0x0000e00604ff75b2 */ /* 0x0002a20008000100 */
[----:B------:R1:W3:Y:S01]  /*0cf0*/  SYNCS.EXCH.64 URZ, [UR4+0xd8], UR6 ;  /* 0x0000d80604ff75b2 */ /* 0x0002e20008000100 */
[----:B------:R1:W1:Y:S01]  /*0d00*/  SYNCS.EXCH.64 URZ, [UR4+0xe8], UR6 ;  /* 0x0000e80604ff75b2 */ /* 0x0002620008000100 */
[----:B------:R-:W-:Y:S01]  /*0d10*/  NOP ;  /* 0x0000000000007918 */ /* 0x000fe20000000000 */
.L_x_14:
[----:B-123--:R-:W1:Y:S01]  /*0d20*/  LDCU UR4, c[0x0][0x36c] ;  /* 0x00006d80ff0477ac */ /* 0x00ee620008000800 */
[----:B------:R-:W-:Y:S01]  /*0d30*/  ISETP.NE.OR P3, PT, R0, 0x2, !P3 ;  /* 0x000000020000780c */ /* 0x000fe20005f65670 */
[----:B------:R-:W-:Y:S01]  /*0d40*/  NOP ;  /* 0x0000000000007918 */ /* 0x000fe20000000000 */
[----:B------:R-:W-:Y:S01]  /*0d50*/  LOP3.LUT R0, R84, 0x1f, RZ, 0xc0, !PT ;  /* 0x0000001f54007812 */ /* 0x000fe200078ec0ff */
[----:B------:R-:W-:Y:S02]  /*0d60*/  UISETP.NE.AND UP4, UPT, UR18, URZ, UPT ;  /* 0x000000ff1200728c */ /* 0x000fe4000bf85270 */
[----:B-1----:R-:W-:-:S09]  /*0d70*/  UISETP.EQ.U32.AND UP5, UPT, UR4, 0x1, UPT ;  /* 0x000000010400788c */ /* 0x002fd2000bfa2070 */
[----:B------:R-:W-:Y:S05]  /*0d80*/  BRA.U !UP5, `(.L_x_15) ;  /* 0x000000010d087547 */ /* 0x000fea000b800000 */
[----:B----4-:R-:W-:Y:S01]  /*0d90*/  UCGABAR_ARV ;  /* 0x00000000000079c7 */ /* 0x010fe20008000000 */
[----:B------:R-:W-:Y:S05]  /*0da0*/  BRA `(.L_x_16) ;  /* 0x0000000000047947 */ /* 0x000fea0003800000 */
.L_x_15:
[----:B----4-:R-:W-:Y:S01]  /*0db0*/  NOP ;  /* 0x0000000000007918 */ /* 0x010fe20000000000 */
.L_x_16:
[----:B------:R-:W1:Y:S01]  /*0dc0*/  S2UR UR20, SR_CTAID.X ;  /* 0x00000000001479c3 */ /* 0x000e620000002500 */
[----:B------:R-:W-:-:S05]  /*0dd0*/  CS2R.32 R76, SR_CgaSize ;  /* 0x00000000004c7805 */ /* 0x000fca0000008a00 */
[----:B------:R-:W-:-:S05]  /*0de0*/  IMAD R76, R76, -0xa0, RZ ;  /* 0xffffff604c4c7824 */ /* 0x000fca00078e02ff */
[----:B------:R-:W-:-:S14]  /*0df0*/  R2UR UR5, R76 ;  /* 0x000000004c0572ca */ /* 0x000fdc00000e0000 */
[----:B------:R-:W2:Y:S01]  /*0e00*/  LDCU UR5, c[0x0][UR5+0x2b0] ;  /* 0x00005600050577ac */ /* 0x000ea20008000800 */
[----:B------:R-:W-:-:S05]  /*0e10*/  CS2R.32 R76, SR_CgaSize ;  /* 0x00000000004c7805 */ /* 0x000fca0000008a00 */
[----:B------:R-:W-:-:S05]  /*0e20*/  IMAD R76, R76, -0xa0, RZ ;  /* 0xffffff604c4c7824 */ /* 0x000fca00078e02ff */
[----:B------:R-:W-:-:S14]  /*0e30*/  R2UR UR4, R76 ;  /* 0x000000004c0472ca */ /* 0x000fdc00000e0000 */
[----:B------:R-:W3:Y:S01]  /*0e40*/  LDCU UR4, c[0x0][UR4+0x2b4] ;  /* 0x00005680040477ac */ /* 0x000ee20008000800 */
[----:B------:R-:W4:Y:S01]  /*0e50*/  S2UR UR26, SR_CTAID.Y ;  /* 0x00000000001a79c3 */ /* 0x000f220000002600 */
[----:B------:R-:W-:-:S05]  /*0e60*/  CS2R.32 R76, SR_CgaSize ;  /* 0x00000000004c7805 */ /* 0x000fca0000008a00 */
[----:B------:R-:W-:-:S05]  /*0e70*/  IMAD R76, R76, -0xa0, RZ ;  /* 0xffffff604c4c7824 */ /* 0x000fca00078e02ff */
[----:B------:R-:W-:-:S14]  /*0e80*/  R2UR UR6, R76 ;  /* 0x000000004c0672ca */ /* 0x000fdc00000e0000 */
[----:B------:R-:W3:Y:S01]  /*0e90*/  LDCU UR6, c[0x0][UR6+0x2a0] ;  /* 0x00005400060677ac */ /* 0x000ee20008000800 */
[----:B------:R-:W-:-:S05]  /*0ea0*/  CS2R.32 R76, SR_CgaSize ;  /* 0x00000000004c7805 */ /* 0x000fca0000008a00 */
[----:B------:R-:W-:-:S05]  /*0eb0*/  IMAD R76, R76, -0xa0, RZ ;  /* 0xffffff604c4c7824 */ /* 0x000fca00078e02ff */
[----:B------:R-:W-:-:S14]  /*0ec0*/  R2UR UR63, R76 ;  /* 0x000000004c3f72ca */ /* 0x000fdc00000e0000 */
[----:B------:R-:W3:Y:S01]  /*0ed0*/  LDCU UR63, c[0x0][UR63+0x2a4] ;  /* 0x000054803f3f77ac */ /* 0x000ee20008000800 */
[----:B------:R-:W-:Y:S01]  /*0ee0*/  USHF.L.U32 UR23, UR45, 0xd, URZ ;  /* 0x0000000d2d177899 */ /* 0x000fe200080006ff */
[----:B------:R-:W3:Y:S01]  /*0ef0*/  LDCU UR19, c[0x0][0xb24] ;  /* 0x00016480ff1377ac */ /* 0x000ee20008000800 */
[----:B------:R-:W3:Y:S01]  /*0f00*/  LDCU UR42, c[0x0][0xb24] ;  /* 0x00016480ff2a77ac */ /* 0x000ee20008000800 */
[----:B-1----:R-:W-:Y:S01]  /*0f10*/  I2FP.F32.U32 R3, UR20 ;  /* 0x0000001400037c45 */ /* 0x002fe20008201000 */
[----:B------:R-:W1:Y:S04]  /*0f20*/  LDCU UR24, c[0x0][0xb30] ;  /* 0x00016600ff1877ac */ /* 0x000e680008000800 */
[----:B--2---:R-:W-:Y:S01]  /*0f30*/  FMUL R3, R3, UR5 ;  /* 0x0000000503037c20 */ /* 0x004fe20008400000 */
[----:B------:R-:W-:Y:S01]  /*0f40*/  ULOP3.LUT UR23, UR23, 0x2000, URZ, 0xc0, !UPT ;  /* 0x0000200017177892 */ /* 0x000fe2000f8ec0ff */
[----:B----4-:R-:W-:-:S04]  /*0f50*/  I2FP.F32.U32 R2, UR26 ;  /* 0x0000001a00027c45 */ /* 0x010fc80008201000 */
[----:B------:R-:W2:Y:S01]  /*0f60*/  F2I.U32.TRUNC.NTZ R3, R3 ;  /* 0x0000000300037305 */ /* 0x000ea2000020f000 */
[----:B---3--:R-:W-:-:S07]  /*0f70*/  FMUL R2, R2, UR4 ;  /* 0x0000000402027c20 */ /* 0x008fce0008400000 */
[----:B------:R-:W3:Y:S01]  /*0f80*/  F2I.U32.TRUNC.NTZ R2, R2 ;  /* 0x0000000200027305 */ /* 0x000ee2000020f000 */
[----:B--2---:R-:W-:Y:S02]  /*0f90*/  R2UR UR5, R3 ;  /* 0x00000000030572ca */ /* 0x004fe400000e0000 */
[----:B---3--:R-:W-:Y:S02]  /*0fa0*/  R2UR UR4, R2 ;  /* 0x00000000020472ca */ /* 0x008fe400000e0000 */
[----:B------:R-:W-:-:S09]  /*0fb0*/  PRMT R2, RZ, 0x7610, R2 ;  /* 0x00007610ff027816 */ /* 0x000fd20000000002 */
[----:B------:R-:W-:-:S04]  /*0fc0*/  UIADD3 UR5, UPT, UPT, -UR5, URZ, URZ ;  /* 0x000000ff05057290 */ /* 0x000fc8000fffe1ff */
[----:B------:R-:W-:Y:S02]  /*0fd0*/  UIMAD UR5, UR6, UR5, UR20 ;  /* 0x00000005060572a4 */ /* 0x000fe4000f8e0214 */
[----:B------:R-:W-:-:S04]  /*0fe0*/  UIADD3 UR4, UPT, UPT, -UR4, URZ, URZ ;  /* 0x000000ff04047290 */ /* 0x000fc8000fffe1ff */
[----:B------:R-:W-:Y:S01]  /*0ff0*/  IMAD.U32 R76, RZ, RZ, UR5 ;  /* 0x00000005ff4c7e24 */ /* 0x000fe2000f8e00ff */
[----:B------:R-:W-:Y:S01]  /*1000*/  UIMAD UR63, UR63, UR4, UR26 ;  /* 0x000000043f3f72a4 */ /* 0x000fe2000f8e021a */
[----:B-1----:R-:W-:Y:S11]  /*1010*/  BRA.U UP4, `(.L_x_17) ;  /* 0x0000000104287547 */ /* 0x002ff6000b800000 */
[----:B------:R-:W-:Y:S01]  /*1020*/  R2UR UR6, R76 ;  /* 0x000000004c0672ca */ /* 0x000fe200000e0000 */
[----:B------:R-:W-:-:S12]  /*1030*/  UISETP.NE.AND UP0, UPT, UR63, URZ, UPT ;  /* 0x000000ff3f00728c */ /* 0x000fd8000bf05270 */
[----:B------:R-:W-:-:S04]  /*1040*/  UISETP.EQ.OR UP0, UPT, UR6, URZ, !UP0 ;  /* 0x000000ff0600728c */ /* 0x000fc8000c702670 */
[----:B------:R-:W-:Y:S02]  /*1050*/  USEL UR5, URZ, 0x1, !UP0 ;  /* 0x00000001ff057887 */ /* 0x000fe4000c000000 */
[----:B------:R-:W-:-:S04]  /*1060*/  UISETP.NE.AND UP0, UPT, UR63, URZ, UPT ;  /* 0x000000ff3f00728c */ /* 0x000fc8000bf05270 */
[----:B------:R-:W-:Y:S02]  /*1070*/  USEL UR4, URZ, 0x2, UP0 ;  /* 0x00000002ff047887 */ /* 0x000fe40008000000 */
[----:B------:R-:W-:-:S04]  /*1080*/  UISETP.NE.AND UP0, UPT, UR6, 0x1, UPT ;  /* 0x000000010600788c */ /* 0x000fc8000bf05270 */
[----:B------:R-:W-:-:S04]  /*1090*/  USEL UR4, UR4, 0x2, UP0 ;  /* 0x0000000204047887 */ /* 0x000fc80008000000 */
[----:B------:R-:W-:-:S06]  /*10a0*/  UIADD3 UR4, UPT, UPT, UR5, UR4, URZ ;  /* 0x0000000405047290 */ /* 0x000fcc000fffe0ff */
[----:B------:R-:W-:-:S07]  /*10b0*/  MOV R2, UR4 ;  /* 0x0000000400027c02 */ /* 0x000fce0008000f00 */
.L_x_17:
[----:B------:R-:W1:Y:S01]  /*10c0*/  S2UR UR36, SR_CTAID.Z ;  /* 0x00000000002479c3 */ /* 0x000e620000002700 */
[----:B------:R-:W-:-:S09]  /*10d0*/  UISETP.GE.AND UP0, UPT, UR19, 0x1, UPT ;  /* 0x000000011300788c */ /* 0x000fd2000bf06270 */
[----:B------:R-:W-:Y:S05]  /*10e0*/  BRA.U !UP0, `(.L_x_18) ;  /* 0x0000000108d07547 */ /* 0x000fea000b800000 */
[----:B------:R-:W2:Y:S01]  /*10f0*/  LDCU UR21, c[0x0][0xb0c] ;  /* 0x00016180ff1577ac */ /* 0x000ea20008000800 */
[----:B------:R-:W3:Y:S01]  /*1100*/  LDCU.128 UR12, c[0x0][0xb10] ;  /* 0x00016200ff0c77ac */ /* 0x000ee20008000c00 */
[----:B------:R-:W4:Y:S01]  /*1110*/  LDCU UR6, c[0x0][0x370] ;  /* 0x00006e00ff0677ac */ /* 0x000f220008000800 */
[----:B------:R-:W1:Y:S01]  /*1120*/  LDCU UR7, c[0x0][0x374] ;  /* 0x00006e80ff0777ac */ /* 0x000e620008000800 */
[----:B------:R-:W1:Y:S01]  /*1130*/  LDCU UR22, c[0x0][0xb20] ;  /* 0x00016400ff1677ac */ /* 0x000e620008000800 */
[----:B--2---:R-:W-:Y:S02]  /*1140*/  UISETP.NE.AND UP0, UPT, UR21, 0x1, UPT ;  /* 0x000000011500788c */ /* 0x004fe4000bf05270 */
[----:B---3--:R-:W-:Y:S01]  /*1150*/  UIMAD.WIDE.U32 UR4, UR20, UR12, URZ ;  /* 0x0000000c140472a5 */ /* 0x008fe2000f8e00ff */
[----:B------:R-:W2:Y:S01]  /*1160*/  LDCU.64 UR8, c[0x0][0xb28] ;  /* 0x00016500ff0877ac */ /* 0x000ea20008000a00 */
[----:B----4-:R-:W-:Y:S02]  /*1170*/  UIMAD.WIDE.U32 UR10, UR6, UR12, URZ ;  /* 0x0000000c060a72a5 */ /* 0x010fe4000f8e00ff */
[----:B------:R-:W-:-:S02]  /*1180*/  USHF.R.U32.HI UR5, URZ, UR13, UR5 ;  /* 0x0000000dff057299 */ /* 0x000fc40008011605 */
[----:B------:R-:W-:Y:S02]  /*1190*/  UISETP.NE.AND UP2, UPT, UR19, 0x1, UPT ;  /* 0x000000011300788c */ /* 0x000fe4000bf45270 */
[----:B------:R-:W-:Y:S01]  /*11a0*/  USEL UR5, UR20, UR5, !UP0 ;  /* 0x0000000514057287 */ /* 0x000fe2000c000000 */
[----:B------:R-:W-:Y:S01]  /*11b0*/  UMOV UR10, UR11 ;  /* 0x0000000b000a7c82 */ /* 0x000fe20008000000 */
[----:B------:R-:W-:Y:S02]  /*11c0*/  UIMAD.WIDE.U32 UR16, UR26, UR15, URZ ;  /* 0x0000000f1a1072a5 */ /* 0x000fe4000f8e00ff */
[----:B------:R-:W-:Y:S02]  /*11d0*/  @UP0 USHF.R.U32.HI UR6, URZ, UR13, UR10 ;  /* 0x0000000dff060299 */ /* 0x000fe4000801160a */
[----:B------:R-:W-:Y:S02]  /*11e0*/  UISETP.NE.AND UP0, UPT, UR14, 0x1, UPT ;  /* 0x000000010e00788c */ /* 0x000fe4000bf05270 */
[----:B-1----:R-:W-:-:S02]  /*11f0*/  UIMAD.WIDE.U32 UR10, UR7, UR15, URZ ;  /* 0x0000000f070a72a5 */ /* 0x002fc4000f8e00ff */
[----:B--2---:R-:W-:Y:S01]  /*1200*/  UIMAD.WIDE.U32 UR12, UR6, UR8, URZ ;  /* 0x00000008060c72a5 */ /* 0x004fe2000f8e00ff */
[----:B------:R-:W-:Y:S02]  /*1210*/  UMOV UR4, UR17 ;  /* 0x0000001100047c82 */ /* 0x000fe40008000000 */
[----:B------:R-:W-:Y:S02]  /*1220*/  USHF.R.U32.HI UR4, URZ, UR22, UR4 ;  /* 0x00000016ff047299 */ /* 0x000fe40008011604 */
[----:B------:R-:W-:Y:S02]  /*1230*/  UMOV UR10, UR11 ;  /* 0x0000000b000a7c82 */ /* 0x000fe40008000000 */
[----:B------:R-:W-:Y:S01]  /*1240*/  UMOV UR12, UR13 ;  /* 0x0000000d000c7c82 */ /* 0x000fe20008000000 */
[----:B------:R-:W-:Y:S02]  /*1250*/  @UP0 USHF.R.U32.HI UR7, URZ, UR22, UR10 ;  /* 0x00000016ff070299 */ /* 0x000fe4000801160a */
[----:B------:R-:W-:-:S02]  /*1260*/  USEL UR4, UR26, UR4, !UP0 ;  /* 0x000000041a047287 */ /* 0x000fc4000c000000 */
[----:B------:R-:W-:Y:S02]  /*1270*/  UIMAD.WIDE.U32 UR10, UR7, UR8, URZ ;  /* 0x00000008070a72a5 */ /* 0x000fe4000f8e00ff */
[----:B------:R-:W-:Y:S02]  /*1280*/  @UP2 USHF.R.U32.HI UR6, URZ, UR9, UR12 ;  /* 0x00000009ff062299 */ /* 0x000fe4000801160c */
[----:B------:R-:W-:-:S03]  /*1290*/  UIMAD.WIDE.U32 UR12, UR4, UR8, URZ ;  /* 0x00000008040c72a5 */ /* 0x000fc6000f8e00ff */
[----:B------:R-:W-:Y:S02]  /*12a0*/  UMOV UR10, UR11 ;  /* 0x0000000b000a7c82 */ /* 0x000fe40008000000 */
[----:B------:R-:W-:Y:S02]  /*12b0*/  @UP2 USHF.R.U32.HI UR7, URZ, UR9, UR10 ;  /* 0x00000009ff072299 */ /* 0x000fe4000801160a */
[----:B------:R-:W-:Y:S02]  /*12c0*/  UIMAD UR10, UR6, UR19, URZ ;  /* 0x00000013060a72a4 */ /* 0x000fe4000f8e02ff */
[----:B------:R-:W-:-:S04]  /*12d0*/  UIMAD UR7, UR7, UR19, URZ ;  /* 0x00000013070772a4 */ /* 0x000fc8000f8e02ff */
[----:B------:R-:W-:-:S03]  /*12e0*/  UISETP.GE.AND UP0, UPT, UR4, UR7, UPT ;  /* 0x000000070400728c */ /* 0x000fc6000bf06270 */
[----:B------:R-:W-:Y:S01]  /*12f0*/  UMOV UR7, UR13 ;  /* 0x0000000d00077c82 */ /* 0x000fe20008000000 */
[----:B------:R-:W-:Y:S02]  /*1300*/  UISETP.GE.OR UP0, UPT, UR5, UR10, UP0 ;  /* 0x0000000a0500728c */ /* 0x000fe40008706670 */
[----:B------:R-:W-:Y:S02]  /*1310*/  UIMAD.WIDE.U32 UR10, UR5, UR8, URZ ;  /* 0x00000008050a72a5 */ /* 0x000fe4000f8e00ff */
[----:B------:R-:W-:Y:S02]  /*1320*/  USHF.R.U32.HI UR7, URZ, UR9, UR7 ;  /* 0x00000009ff077299 */ /* 0x000fe40008011607 */
[----:B------:R-:W-:Y:S02]  /*1330*/  UIADD3 UR10, UPT, UPT, -UR4, URZ, URZ ;  /* 0x000000ff040a7290 */ /* 0x000fe4000fffe1ff */
[----:B------:R-:W-:Y:S02]  /*1340*/  USEL UR7, UR4, UR7, !UP2 ;  /* 0x0000000704077287 */ /* 0x000fe4000d000000 */
[----:B------:R-:W-:Y:S01]  /*1350*/  UIMAD UR10, UR14, UR10, UR26 ;  /* 0x0000000a0e0a72a4 */ /* 0x000fe2000f8e021a */
[----:B------:R-:W-:Y:S01]  /*1360*/  @!UP0 UMOV UR8, UR11 ;  /* 0x0000000b00088c82 */ /* 0x000fe20008000000 */
[----:B------:R-:W-:-:S02]  /*1370*/  UIADD3 UR11, UPT, UPT, -UR5, URZ, URZ ;  /* 0x000000ff050b7290 */ /* 0x000fc4000fffe1ff */
[----:B------:R-:W-:Y:S02]  /*1380*/  @!UP0 USHF.R.U32.HI UR8, URZ, UR9, UR8 ;  /* 0x00000009ff088299 */ /* 0x000fe40008011608 */
[----:B------:R-:W-:Y:S02]  /*1390*/  UIADD3 UR9, UPT, UPT, -UR7, URZ, URZ ;  /* 0x000000ff07097290 */ /* 0x000fe4000fffe1ff */
[----:B------:R-:W-:Y:S02]  /*13a0*/  @!UP0 USEL UR8, UR5, UR8, !UP2 ;  /* 0x0000000805088287 */ /* 0x000fe4000d000000 */
[----:B------:R-:W-:Y:S02]  /*13b0*/  UIMAD UR9, UR19, UR9, UR4 ;  /* 0x00000009130972a4 */ /* 0x000fe4000f8e0204 */
[----:B------:R-:W-:Y:S02]  /*13c0*/  @!UP0 UIADD3 UR7, UPT, UPT, UR7, -UR8, URZ ;  /* 0x8000000807078290 */ /* 0x000fe4000fffe0ff */
[----:B------:R-:W-:-:S02]  /*13d0*/  @!UP0 UIMAD UR6, UR9, UR6, UR8 ;  /* 0x00000006090682a4 */ /* 0x000fc4000f8e0208 */
[----:B------:R-:W-:Y:S02]  /*13e0*/  @!UP0 UIMAD UR4, UR7, UR19, UR5 ;  /* 0x00000013070482a4 */ /* 0x000fe4000f8e0205 */
[----:B------:R-:W-:Y:S02]  /*13f0*/  UIMAD UR20, UR21, UR11, UR20 ;  /* 0x0000000b151472a4 */ /* 0x000fe4000f8e0214 */
[----:B------:R-:W-:Y:S01]  /*1400*/  UIMAD UR26, UR4, UR14, UR10 ;  /* 0x0000000e041a72a4 */ /* 0x000fe2000f8e020a */
[----:B------:R-:W-:Y:S02]  /*1410*/  @!UP0 UMOV UR5, UR6 ;  /* 0x0000000600058c82 */ /* 0x000fe40008000000 */
[----:B------:R-:W-:-:S12]  /*1420*/  UIMAD UR20, UR5, UR21, UR20 ;  /* 0x00000015051472a4 */ /* 0x000fd8000f8e0214 */
.L_x_18:
[----:B------:R-:W-:-:S09]  /*1430*/  UISETP.NE.AND UP0, UPT, UR24, 0x1, UPT ;  /* 0x000000011800788c */ /* 0x000fd2000bf05270 */
[----:B------:R-:W-:Y:S05]  /*1440*/  BRA.U UP0, `(.L_x_19) ;  /* 0x0000000100407547 */ /* 0x000fea000b800000 */
[----:B------:R-:W2:Y:S01]  /*1450*/  LDCU.128 UR8, c[0x0][0xb10] ;  /* 0x00016200ff0877ac */ /* 0x000ea20008000c00 */
[----:B------:R-:W3:Y:S01]  /*1460*/  LDCU UR12, c[0x0][0xb0c] ;  /* 0x00016180ff0c77ac */ /* 0x000ee20008000800 */
[----:B------:R-:W4:Y:S01]  /*1470*/  LDCU UR13, c[0x0][0xb20] ;  /* 0x00016400ff0d77ac */ /* 0x000f220008000800 */
[----:B--2---:R-:W-:Y:S02]  /*1480*/  UIMAD.WIDE.U32 UR4, UR20, UR8, URZ ;  /* 0x00000008140472a5 */ /* 0x004fe4000f8e00ff */
[----:B------:R-:W-:Y:S02]  /*1490*/  UIMAD.WIDE.U32 UR6, UR26, UR11, URZ ;  /* 0x0000000b1a0672a5 */ /* 0x000fe4000f8e00ff */
[----:B---3--:R-:W-:Y:S02]  /*14a0*/  UISETP.NE.AND UP0, UPT, UR12, 0x1, UPT ;  /* 0x000000010c00788c */ /* 0x008fe4000bf05270 */
[----:B------:R-:W-:-:S03]  /*14b0*/  USHF.R.U32.HI UR5, URZ, UR9, UR5 ;  /* 0x00000009ff057299 */ /* 0x000fc60008011605 */
[----:B------:R-:W-:Y:S01]  /*14c0*/  UMOV UR4, UR7 ;  /* 0x0000000700047c82 */ /* 0x000fe20008000000 */
[----:B------:R-:W-:Y:S02]  /*14d0*/  USEL UR5, UR20, UR5, !UP0 ;  /* 0x0000000514057287 */ /* 0x000fe4000c000000 */
[----:B------:R-:W-:Y:S02]  /*14e0*/  UISETP.NE.AND UP0, UPT, UR10, 0x1, UPT ;  /* 0x000000010a00788c */ /* 0x000fe4000bf05270 */
[----:B----4-:R-:W-:-:S04]  /*14f0*/  USHF.R.U32.HI UR4, URZ, UR13, UR4 ;  /* 0x0000000dff047299 */ /* 0x010fc80008011604 */
[----:B------:R-:W-:-:S04]  /*1500*/  USEL UR4, UR26, UR4, !UP0 ;  /* 0x000000041a047287 */ /* 0x000fc8000c000000 */
[----:B------:R-:W-:Y:S02]  /*1510*/  UIADD3 UR6, UPT, UPT, UR5, -UR4, URZ ;  /* 0x8000000405067290 */ /* 0x000fe4000fffe0ff */
[----:B------:R-:W-:Y:S02]  /*1520*/  UIADD3 UR4, UPT, UPT, -UR5, UR4, URZ ;  /* 0x0000000405047290 */ /* 0x000fe4000fffe1ff */
[----:B------:R-:W-:Y:S02]  /*1530*/  UIMAD UR26, UR6, UR10, UR26 ;  /* 0x0000000a061a72a4 */ /* 0x000fe4000f8e021a */
[----:B------:R-:W-:-:S12]  /*1540*/  UIMAD UR20, UR4, UR12, UR20 ;  /* 0x0000000c041472a4 */ /* 0x000fd8000f8e0214 */
.L_x_19:
[----:B------:R-:W-:Y:S01]  /*1550*/  UISETP.NE.AND UP0, UPT, UR18, 0x2, UPT ;  /* 0x000000021200788c */ /* 0x000fe2000bf05270 */
[----:B------:R-:W-:Y:S09]  /*1560*/  BRA.U !UP5, `(.L_x_20) ;  /* 0x000000010d0c7547 */ /* 0x000ff2000b800000 */
[----:B------:R-:W-:Y:S01]  /*1570*/  UCGABAR_WAIT ;  /* 0x0000000000007dc7 */ /* 0x000fe20008000000 */
[----:B------:R-:W-:Y:S01]  /*1580*/  CCTL.IVALL ;  /* 0x00000000ff00798f */ /* 0x000fe20002000000 */
[----:B------:R-:W-:Y:S05]  /*1590*/  BRA `(.L_x_21) ;  /* 0x0000000000047947 */ /* 0x000fea0003800000 */
.L_x_20:
[----:B------:R-:W-:Y:S06]  /*15a0*/  BAR.SYNC.DEFER_BLOCKING 0x0 ;  /* 0x0000000000007b1d */ /* 0x000fec0000010000 */
.L_x_21:
[----:B------:R-:W-:Y:S05]  /*15b0*/  BRA.U UP0, `(.L_x_22) ;  /* 0x0000001500247547 */ /* 0x000fea000b800000 */
[----:B------:R-:W2:Y:S01]  /*15c0*/  LDCU UR6, c[0x0][0x38c] ;  /* 0x00007180ff0677ac */ /* 0x000ea20008000800 */
[----:B------:R-:W-:Y:S01]  /*15d0*/  PLOP3.LUT P1, PT, PT, PT, UP3, 0x80, 0x8 ;  /* 0x000000000008781c */ /* 0x000fe20003f2f038 */
[----:B------:R-:W-:Y:S01]  /*15e0*/  IMAD.MOV.U32 R12, RZ, RZ, 0x1 ;  /* 0x00000001ff0c7424 */ /* 0x000fe200078e00ff */
[----:B------:R-:W-:Y:S01]  /*15f0*/  ISETP.EQ.OR P2, PT, R0, RZ, P3 ;  /* 0x000000ff0000720c */ /* 0x000fe20001f42670 */
[----:B------:R-:W-:Y:S01]  /*1600*/  UISETP.NE.AND UP1, UPT, UR18, URZ, UPT ;  /* 0x000000ff1200728c */ /* 0x000fe2000bf25270 */
[----:B------:R-:W-:Y:S01]  /*1610*/  PLOP3.LUT P1, PT, P1, PT, PT, 0x8, 0x80 ;  /* 0x000000000080781c */ /* 0x000fe20000f2e170 */
[----:B------:R-:W-:Y:S01]  /*1620*/  USEL UR29, URZ, 0x1, UP6 ;  /* 0x00000001ff1d7887 */ /* 0x000fe2000b000000 */
[----:B------:R-:W-:Y:S01]  /*1630*/  CS2R R10, SRZ ;  /* 0x00000000000a7805 */ /* 0x000fe2000001ff00 */
[----:B------:R-:W-:Y:S01]  /*1640*/  IMAD.MOV.U32 R9, RZ, RZ, RZ ;  /* 0x000000ffff097224 */ /* 0x000fe200078e00ff */
[----:B------:R-:W3:Y:S01]  /*1650*/  LDCU UR44, c[0x0][0x370] ;  /* 0x00006e00ff2c77ac */ /* 0x000ee20008000800 */
[----:B------:R-:W-:Y:S01]  /*1660*/  IMAD.MOV.U32 R8, RZ, RZ, 0x1 ;  /* 0x00000001ff087424 */ /* 0x000fe200078e00ff */
[----:B------:R-:W4:Y:S01]  /*1670*/  LDCU.64 UR38, c[0x0][0x348] ;  /* 0x00006900ff2677ac */ /* 0x000f220008000a00 */
[----:B------:R-:W-:-:S02]  /*1680*/  USHF.R.U32.HI UR49, URZ, 0x7, UR23 ;  /* 0x00000007ff317899 */ /* 0x000fc40008011617 */
[----:B--2---:R-:W-:Y:S02]  /*1690*/  UIADD3 UR5, UPT, UPT, UR6, 0xff, URZ ;  /* 0x000000ff06057890 */ /* 0x004fe4000fffe0ff */
[----:B------:R-:W-:Y:S02]  /*16a0*/  UIADD3 UR50, UPT, UPT, UR6, 0x1fe, URZ ;  /* 0x000001fe06327890 */ /* 0x000fe4000fffe0ff */
[----:B------:R-:W-:Y:S01]  /*16b0*/  USHF.R.S32.HI UR4, URZ, 0x1f, UR5 ;  /* 0x0000001fff047899 */ /* 0x000fe20008011405 */
[----:B------:R-:W2:Y:S03]  /*16c0*/  LDCU UR43, c[0x0][0x374] ;  /* 0x00006e80ff2b77ac */ /* 0x000ea60008000800 */
[----:B------:R-:W-:Y:S02]  /*16d0*/  ULEA.HI UR4, UR4, UR5, URZ, 0x8 ;  /* 0x0000000504047291 */ /* 0x000fe4000f8f40ff */
[----:B------:R-:W-:-:S02]  /*16e0*/  USEL UR29, UR29, 0x2, UP1 ;  /* 0x000000021d1d7887 */ /* 0x000fc40008800000 */
[----:B------:R-:W-:Y:S02]  /*16f0*/  USHF.R.S32.HI UR47, URZ, 0x8, UR4 ;  /* 0x00000008ff2f7899 */ /* 0x000fe40008011404 */
[----:B------:R-:W-:Y:S02]  /*1700*/  UIADD3 UR4, UPT, UPT, UR6, -0x1, URZ ;  /* 0xffffffff06047890 */ /* 0x000fe4000fffe0ff */
[----:B------:R-:W-:Y:S02]  /*1710*/  UISETP.LT.U32.AND UP0, UPT, UR47, 0x4, UPT ;  /* 0x000000042f00788c */ /* 0x000fe4000bf01070 */
[----:B------:R-:W-:Y:S02]  /*1720*/  UISETP.GE.U32.AND UP2, UPT, UR4, -0x1ff, UPT ;  /* 0xfffffe010400788c */ /* 0x000fe4000bf46070 */
[----:B------:R-:W-:Y:S01]  /*1730*/  USEL UR46, UR47, 0x4, UP0 ;  /* 0x000000042f2e7887 */ /* 0x000fe20008000000 */
[----:B------:R-:W-:-:S03]  /*1740*/  UMOV UR21, URZ ;  /* 0x000000ff00157c82 */ /* 0x000fc60008000000 */
[----:B------:R-:W-:Y:S02]  /*1750*/  UIADD3 UR22, UPT, UPT, UR46, -0x1, URZ ;  /* 0xffffffff2e167890 */ /* 0x000fe4000fffe0ff */
[----:B------:R-:W-:-:S03]  /*1760*/  UIADD3 UR48, UPT, UPT, UR47, -UR46, URZ ;  /* 0x8000002e2f307290 */ /* 0x000fc6000fffe0ff */
[----:B------:R-:W-:-:S04]  /*1770*/  @UP2 UIADD3 UR22, UPT, UPT, UR46, URZ, URZ ;  /* 0x000000ff2e162290 */ /* 0x000fc8000fffe0ff */
[----:B--234-:R-:W-:-:S12]  /*1780*/  UIADD3 UR22, UPT, UPT, UR22, 0x1, URZ ;  /* 0x0000000116167890 */ /* 0x01cfd8000fffe0ff */
.L_x_42:
[----:B------:R-:W-:Y:S01]  /*1790*/  UISETP.NE.AND UP0, UPT, UR45, URZ, UPT ;  /* 0x000000ff2d00728c */ /* 0x000fe2000bf05270 */
[----:B------:R-:W2:Y:S08]  /*17a0*/  S2UR UR45, SR_CgaCtaId ;  /* 0x00000000002d79c3 */ /* 0x000eb00000008800 */
[----:B------:R-:W-:Y:S05]  /*17b0*/  BRA.U UP0, `(.L_x_23) ;  /* 0x0000000100347547 */ /* 0x000fea000b800000 */
[----:B------:R-:W3:Y:S01]  /*17c0*/  S2R R0, SR_CgaCtaId ;  /* 0x0000000000007919 */ /* 0x000ee20000008800 */
[----:B------:R-:W-:-:S04]  /*17d0*/  MOV R2, 0x400 ;  /* 0x0000040000027802 */ /* 0x000fc80000000f00 */
[----:B---3--:R-:W-:Y:S02]  /*17e0*/  LEA R0, R0, R2, 0x18 ;  /* 0x0000000200007211 */ /* 0x008fe400078ec0ff */
[----:B------:R-:W-:-:S03]  /*17f0*/  SHF.L.U32 R2, R8, 0x1f, RZ ;  /* 0x0000001f08027819 */ /* 0x000fc600000006ff */
[----:B------:R-:W-:-:S04]  /*1800*/  IMAD R0, R9, 0x8, R0 ;  /* 0x0000000809007824 */ /* 0x000fc800078e0200 */
[----:B------:R-:W3:Y:S02]  /*1810*/  SYNCS.PHASECHK.TRANS64.TRYWAIT P0, [R0+URZ+0xe0], R2 ;  /* 0x0000e002000075a7 */ /* 0x000ee400080011ff */
[----:B---3--:R-:W-:Y:S05]  /*1820*/  @!P0 BRA `(.L_x_24) ;  /* 0x0000006400088947 */ /* 0x008fea0003800000 */
.L_x_112:
[----:B------:R-:W-:Y:S01]  /*1830*/  VIADD R9, R9, 0x1 ;  /* 0x0000000109097836 */ /* 0x000fe20000000000 */
[----:B------:R3:W-:Y:S04]  /*1840*/  SYNCS.ARRIVE.TRANS64.A1T0 RZ, [R0+URZ+0xd0], RZ ;  /* 0x0000d0ff00ff79a7 */ /* 0x0007e800081000ff */
[----:B------:R-:W-:-:S04]  /*1850*/  ISETP.NE.AND P0, PT, R9, 0x2, PT ;  /* 0x000000020900780c */ /* 0x000fc80003f05270 */
[----:B------:R-:W-:Y:S02]  /*1860*/  SEL R9, R9, RZ, P0 ;  /* 0x000000ff09097207 */ /* 0x000fe40000000000 */
[----:B---3--:R-:W-:-:S04]  /*1870*/  SEL R0, RZ, 0x1, P0 ;  /* 0x00000001ff007807 */ /* 0x008fc80000000000 */
[----:B------:R-:W-:-:S07]  /*1880*/  LOP3.LUT R8, R8, R0, RZ, 0x3c, !PT ;  /* 0x0000000008087212 */ /* 0x000fce00078e3cff */
.L_x_23:
[----:B------:R-:W-:Y:S01]  /*1890*/  UMOV UR13, 0x400 ;  /* 0x00000400000d7882 */ /* 0x000fe20000000000 */
[----:B------:R-:W-:Y:S01]  /*18a0*/  SHF.L.U32 R0, R12, 0x1f, RZ ;  /* 0x0000001f0c007819 */ /* 0x000fe200000006ff */
[----:B--2---:R-:W-:Y:S02]  /*18b0*/  ULEA UR13, UR45, UR13, 0x18 ;  /* 0x0000000d2d0d7291 */ /* 0x004fe4000f8ec0ff */
[----:B------:R-:W-:Y:S02]  /*18c0*/  UISETP.GE.U32.AND UP0, UPT, UR50, 0x1ff, UPT ;  /* 0x000001ff3200788c */ /* 0x000fe4000bf06070 */
[----:B------:R-:W-:Y:S02]  /*18d0*/  ULEA UR4, UR21, UR13, 0x3 ;  /* 0x0000000d15047291 */ /* 0x000fe4000f8e18ff */
[----:B------:R-:W-:Y:S02]  /*18e0*/  USHF.L.U32 UR35, UR20, 0x6, URZ ;  /* 0x0000000614237899 */ /* 0x000fe400080006ff */
[----:B------:R-:W-:Y:S01]  /*18f0*/  ULEA UR19, UR26, UR49, 0x7 ;  /* 0x000000311a137291 */ /* 0x000fe2000f8e38ff */
[----:B------:R-:W-:-:S04]  /*1900*/  UMOV UR14, URZ ;  /* 0x000000ff000e7c82 */ /* 0x000fc80008000000 */
[----:B------:R2:W3:Y:S01]  /*1910*/  SYNCS.PHASECHK.TRANS64.TRYWAIT P0, [UR4+0x20], R0 ;  /* 0x00002000ff0075a7 */ /* 0x0004e20008001104 */
[----:B------:R-:W-:Y:S06]  /*1920*/  BRA.U !UP0, `(.L_x_25) ;  /* 0x0000000108f07547 */ /* 0x000fec000b800000 */
[----:B------:R-:W-:Y:S01]  /*1930*/  UMOV UR15, URZ ;  /* 0x000000ff000f7c82 */ /* 0x000fe20008000000 */
[----:B------:R-:W-:-:S05]  /*1940*/  UMOV UR4, UR21 ;  /* 0x0000001500047c82 */ /* 0x000fca0008000000 */
.L_x_31:
[----:B------:R-:W-:Y:S01]  /*1950*/  ULEA UR33, UR4, UR13, 0x3 ;  /* 0x0000000d04217291 */ /* 0x000fe2000f8e18ff */
[----:B---3--:R-:W-:Y:S01]  /*1960*/  @!P3 MOV R2, 0xc000 ;  /* 0x0000c0000002b802 */ /* 0x008fe20000000f00 */
[----:B-1-3--:R-:W-:Y:S10]  /*1970*/  @P0 BRA `(.L_x_26) ;  /* 0x00000000000c0947 */ /* 0x00aff40003800000 */
[----:B------:R-:W-:-:S04]  /*1980*/  SHF.L.U32 R3, R12, 0x1f, RZ ;  /* 0x0000001f0c037819 */ /* 0x000fc800000006ff */
[----:B------:R-:W3:Y:S02]  /*1990*/  SYNCS.PHASECHK.TRANS64.TRYWAIT P0, [UR33+0x20], R3 ;  /* 0x00002003ff0075a7 */ /* 0x000ee40008001121 */
[----:B---3--:R-:W-:Y:S05]  /*19a0*/  @!P0 BRA `(.L_x_27) ;  /* 0x0000006000bc8947 */ /* 0x008fea0003800000 */
.L_x_26:
[----:B------:R3:W-:Y:S01]  /*19b0*/  @!P3 SYNCS.ARRIVE.TRANS64 RZ, [UR33], R2 ;  /* 0x00000002ffffb9a7 */ /* 0x0007e20008000021 */
[----:B------:R-:W-:-:S04]  /*19c0*/  ULOP3.LUT UR5, UR29, 0x2, URZ, 0xfc, !UPT ;  /* 0x000000021d057892 */ /* 0x000fc8000f8efcff */
[----:B------:R-:W-:-:S09]  /*19d0*/  UISETP.NE.AND UP0, UPT, UR5, 0x2, UPT ;  /* 0x000000020500788c */ /* 0x000fd2000bf05270 */
[----:B------:R-:W-:Y:S05]  /*19e0*/  BRA.U UP0, `(.L_x_28) ;  /* 0x0000000100047547 */ /* 0x000fea000b800000 */
[----:B-1----:R-:W-:Y:S05]  /*19f0*/  BPT.TRAP 0x1 ;  /* 0x000000040000795c */ /* 0x002fea0000300000 */
.L_x_28:
[----:B------:R-:W-:Y:S04]  /*1a00*/  BSSY.RECONVERGENT B0, `(.L_x_29) ;  /* 0x0000003000007945 */ /* 0x000fe80003800200 */
[----:B------:R-:W-:Y:S05]  /*1a10*/  @P2 BRA `(.L_x_30) ;  /* 0x0000000000042947 */ /* 0x000fea0003800000 */
[----:B-1----:R-:W-:Y:S05]  /*1a20*/  BPT.TRAP 0x1 ;  /* 0x000000040000795c */ /* 0x002fea0000300000 */
.L_x_30:
[----:B-1----:R-:W-:Y:S05]  /*1a30*/  BSYNC.RECONVERGENT B0 ;  /* 0x0000000000007941 */ /* 0x002fea0003800200 */
.L_x_29:
[----:B------:R-:W-:Y:S02]  /*1a40*/  UIADD3 UR5, UPT, UPT, UR4, 0x1, URZ ;  /* 0x0000000104057890 */ /* 0x000fe4000fffe0ff */
[----:B------:R-:W-:Y:S02]  /*1a50*/  ULEA UR24, UR4, UR13, 0xe ;  /* 0x0000000d04187291 */ /* 0x000fe4000f8e70ff */
[----:B------:R-:W-:Y:S02]  /*1a60*/  UISETP.NE.AND UP0, UPT, UR5, 0x4, UPT ;  /* 0x000000040500788c */ /* 0x000fe4000bf05270 */
[----:B------:R-:W-:Y:S02]  /*1a70*/  ULEA UR8, UR4, UR23, 0xf ;  /* 0x0000001704087291 */ /* 0x000fe4000f8e78ff */
[----:B------:R-:W-:Y:S02]  /*1a80*/  USEL UR6, URZ, 0x1, UP0 ;  /* 0x00000001ff067887 */ /* 0x000fe40008000000 */
[----:B------:R-:W-:-:S02]  /*1a90*/  USEL UR21, UR5, URZ, UP0 ;  /* 0x000000ff05157287 */ /* 0x000fc40008000000 */
[----:B------:R-:W-:Y:S02]  /*1aa0*/  UIADD3 UR4, UP0, UPT, UR38, 0x180, URZ ;  /* 0x0000018026047890 */ /* 0x000fe4000ff1e0ff */
[----:B------:R-:W-:Y:S01]  /*1ab0*/  ULEA UR5, UR21, UR13, 0x3 ;  /* 0x0000000d15057291 */ /* 0x000fe2000f8e18ff */
[----:B------:R-:W-:Y:S01]  /*1ac0*/  LOP3.LUT R12, R12, UR6, RZ, 0x3c, !PT ;  /* 0x000000060c0c7c12 */ /* 0x000fe2000f8e3cff */
[----:B------:R-:W-:Y:S02]  /*1ad0*/  USHF.L.U32 UR34, UR15, 0x8, URZ ;  /* 0x000000080f227899 */ /* 0x000fe400080006ff */
[----:B------:R-:W-:Y:S01]  /*1ae0*/  UIADD3 UR15, UPT, UPT, UR15, 0x1, URZ ;  /* 0x000000010f0f7890 */ /* 0x000fe2000fffe0ff */
[----:B--2---:R-:W-:Y:S01]  /*1af0*/  SHF.L.U32 R0, R12, 0x1f, RZ ;  /* 0x0000001f0c007819 */ /* 0x004fe200000006ff */
[----:B------:R-:W-:Y:S02]  /*1b00*/  UIADD3 UR6, UP1, UPT, UR38, 0x80, URZ ;  /* 0x0000008026067890 */ /* 0x000fe4000ff3e0ff */
[----:B------:R-:W-:Y:S01]  /*1b10*/  UIADD3 UR8, UPT, UPT, UR13, UR8, URZ ;  /* 0x000000080d087290 */ /* 0x000fe2000fffe0ff */
[----:B------:R4:W1:Y:S01]  /*1b20*/  SYNCS.PHASECHK.TRANS64.TRYWAIT P0, [UR5+0x20], R0 ;  /* 0x00002000ff0075a7 */ /* 0x0008620008001105 */
[----:B------:R-:W-:-:S02]  /*1b30*/  UIADD3.X UR5, UPT, UPT, URZ, UR39, URZ, UP0, !UPT ;  /* 0x00000027ff057290 */ /* 0x000fc400087fe4ff */
[----:B------:R-:W-:Y:S02]  /*1b40*/  UISETP.NE.AND UP0, UPT, UR15, UR22, UPT ;  /* 0x000000160f00728c */ /* 0x000fe4000bf05270 */
[----:B------:R-:W-:Y:S02]  /*1b50*/  UIADD3.X UR7, UPT, UPT, URZ, UR39, URZ, UP1, !UPT ;  /* 0x00000027ff077290 */ /* 0x000fe40008ffe4ff */
[----:B------:R-:W-:Y:S02]  /*1b60*/  UIADD3 UR32, UPT, UPT, UR24, 0x4400, URZ ;  /* 0x0000440018207890 */ /* 0x000fe4000fffe0ff */
[----:B------:R-:W-:Y:S02]  /*1b70*/  UIADD3 UR26, UPT, UPT, UR34, 0x80, URZ ;  /* 0x00000080221a7890 */ /* 0x000fe4000fffe0ff */
[----:B------:R-:W-:Y:S02]  /*1b80*/  UIADD3 UR24, UPT, UPT, UR24, 0x6400, URZ ;  /* 0x0000640018187890 */ /* 0x000fe4000fffe0ff */
[----:B------:R-:W-:-:S02]  /*1b90*/  UIADD3 UR16, UPT, UPT, UR8, 0x14400, URZ ;  /* 0x0001440008107890 */ /* 0x000fc4000fffe0ff */
[----:B------:R-:W-:Y:S01]  /*1ba0*/  UIADD3 UR8, UPT, UPT, UR8, 0x18400, URZ ;  /* 0x0001840008087890 */ /* 0x000fe2000fffe0ff */
[----:B------:R-:W-:Y:S01]  /*1bb0*/  UMOV UR30, 0x0 ;  /* 0x00000000001e7882 */ /* 0x000fe20000000000 */
[----:B------:R-:W-:Y:S01]  /*1bc0*/  UMOV UR31, 0x10000000 ;  /* 0x10000000001f7882 */ /* 0x000fe20000000000 */
[----:B------:R-:W-:Y:S01]  /*1bd0*/  UMOV UR25, UR33 ;  /* 0x0000002100197c82 */ /* 0x000fe20008000000 */
[----:B------:R-:W-:Y:S01]  /*1be0*/  UMOV UR27, UR35 ;  /* 0x00000023001b7c82 */ /* 0x000fe20008000000 */
[----:B------:R-:W-:Y:S01]  /*1bf0*/  UMOV UR28, UR36 ;  /* 0x00000024001c7c82 */ /* 0x000fe20008000000 */
[----:B------:R-:W-:Y:S01]  /*1c00*/  UMOV UR14, 0x30000 ;  /* 0x00030000000e7882 */ /* 0x000fe20000000000 */
[----:B------:R-:W-:Y:S01]  /*1c10*/  UMOV UR17, UR33 ;  /* 0x0000002100117c82 */ /* 0x000fe20008000000 */
[----:B------:R-:W-:Y:S01]  /*1c20*/  UMOV UR20, UR36 ;  /* 0x0000002400147c82 */ /* 0x000fe20008000000 */
[----:B------:R-:W-:Y:S01]  /*1c30*/  UMOV UR18, UR34 ;  /* 0x0000002200127c82 */ /* 0x000fe20008000000 */
[----:B------:R-:W-:Y:S01]  /*1c40*/  UTMALDG.3D [UR32], [UR6], desc[UR30] ;  /* 0x00001e20060075b4 */ /* 0x000fe20008011000 */
[----:B------:R-:W-:Y:S01]  /*1c50*/  UMOV UR11, UR19 ;  /* 0x00000013000b7c82 */ /* 0x000fe20008000000 */
[----:B------:R-:W-:Y:S01]  /*1c60*/  UMOV UR12, UR36 ;  /* 0x00000024000c7c82 */ /* 0x000fe20008000000 */
[----:B------:R-:W-:Y:S01]  /*1c70*/  UMOV UR9, UR33 ;  /* 0x0000002100097c82 */ /* 0x000fe20008000000 */
[----:B------:R-:W-:Y:S01]  /*1c80*/  UMOV UR10, UR26 ;  /* 0x0000001a000a7c82 */ /* 0x000fe20008000000 */
[----:B------:R-:W-:Y:S01]  /*1c90*/  UTMALDG.3D [UR24], [UR6], desc[UR30] ;  /* 0x00001e18060075b4 */ /* 0x000fe20008011000 */
[----:B------:R-:W-:Y:S01]  /*1ca0*/  UTMALDG.3D.MULTICAST [UR16], [UR4], UR14, desc[UR30] ;  /* 0x00001e10040073b4 */ /* 0x000fe2000801180e */
[----:B------:R2:W-:Y:S02]  /*1cb0*/  UTMALDG.3D.MULTICAST [UR8], [UR4], UR14, desc[UR30] ;  /* 0x00001e08040073b4 */ /* 0x0005e4000801180e */
[----:B--2---:R-:W-:Y:S01]  /*1cc0*/  UMOV UR14, UR22 ;  /* 0x00000016000e7c82 */ /* 0x004fe20008000000 */
[----:B------:R-:W-:Y:S01]  /*1cd0*/  UMOV UR4, UR21 ;  /* 0x0000001500047c82 */ /* 0x000fe20008000000 */
[----:B----4-:R-:W-:Y:S05]  /*1ce0*/  BRA.U UP0, `(.L_x_31) ;  /* 0xfffffffd00187547 */ /* 0x010fea000b83ffff */
.L_x_25:
[----:B------:R-:W-:Y:S01]  /*1cf0*/  ULEA UR4, UR21, UR13, 0x3 ;  /* 0x0000000d15047291 */ /* 0x000fe2000f8e18ff */
[----:B--2---:R-:W-:Y:S01]  /*1d00*/  SHF.L.U32 R0, R12, 0x1f, RZ ;  /* 0x0000001f0c007819 */ /* 0x004fe200000006ff */
[----:B------:R-:W-:Y:S01]  /*1d10*/  @!P1 SYNCS.ARRIVE.TRANS64.A1T0 RZ, [UR13+0x68], RZ ;  /* 0x000068ffffff99a7 */ /* 0x000fe2000810000d */
[----:B------:R-:W-:-:S06]  /*1d20*/  UISETP.GT.AND UP0, UPT, UR47, UR46, UPT ;  /* 0x0000002e2f00728c */ /* 0x000fcc000bf04270 */
[----:B-1-3--:R1:W2:Y:S03]  /*1d30*/  SYNCS.PHASECHK.TRANS64.TRYWAIT P0, [UR4+0x20], R0 ;  /* 0x00002000ff0075a7 */ /* 0x00a2a60008001104 */
[----:B------:R-:W-:Y:S05]  /*1d40*/  BRA.U !UP0, `(.L_x_32) ;  /* 0x0000000108ec7547 */ /* 0x000fea000b800000 */
[----:B------:R-:W-:Y:S01]  /*1d50*/  UIADD3 UR15, UPT, UPT, UR48, UR14, URZ ;  /* 0x0000000e300f7290 */ /* 0x000fe2000fffe0ff */
[----:B------:R-:W-:-:S11]  /*1d60*/  UMOV UR4, UR21 ;  /* 0x0000001500047c82 */ /* 0x000fd60008000000 */
.L_x_38:
[----:B------:R-:W-:Y:S01]  /*1d70*/  ULEA UR33, UR4, UR13, 0x3 ;  /* 0x0000000d04217291 */ /* 0x000fe2000f8e18ff */
[----:B--2---:R-:W-:Y:S01]  /*1d80*/  @!P3 MOV R2, 0xc000 ;  /* 0x0000c0000002b802 */ /* 0x004fe20000000f00 */
[----:B--2-4-:R-:W-:Y:S10]  /*1d90*/  @P0 BRA `(.L_x_33) ;  /* 0x00000000000c0947 */ /* 0x014ff40003800000 */
[----:B------:R-:W-:-:S04]  /*1da0*/  SHF.L.U32 R3, R12, 0x1f, RZ ;  /* 0x0000001f0c037819 */ /* 0x000fc800000006ff */
[----:B------:R-:W2:Y:S02]  /*1db0*/  SYNCS.PHASECHK.TRANS64.TRYWAIT P0, [UR33+0x20], R3 ;  /* 0x00002003ff0075a7 */ /* 0x000ea40008001121 */
[----:B--2---:R-:W-:Y:S05]  /*1dc0*/  @!P0 BRA `(.L_x_34) ;  /* 0x0000005c00cc8947 */ /* 0x004fea0003800000 */
.L_x_33:
[----:B------:R2:W-:Y:S01]  /*1dd0*/  @!P3 SYNCS.ARRIVE.TRANS64 RZ, [UR33], R2 ;  /* 0x00000002ffffb9a7 */ /* 0x0005e20008000021 */
[----:B------:R-:W-:-:S04]  /*1de0*/  ULOP3.LUT UR5, UR29, 0x2, URZ, 0xfc, !UPT ;  /* 0x000000021d057892 */ /* 0x000fc8000f8efcff */
[----:B------:R-:W-:-:S09]  /*1df0*/  UISETP.NE.AND UP0, UPT, UR5, 0x2, UPT ;  /* 0x000000020500788c */ /* 0x000fd2000bf05270 */
[----:B------:R-:W-:Y:S05]  /*1e00*/  BRA.U UP0, `(.L_x_35) ;  /* 0x0000000100047547 */ /* 0x000fea000b800000 */
[----:B------:R-:W-:Y:S05]  /*1e10*/  BPT.TRAP 0x1 ;  /* 0x000000040000795c */ /* 0x000fea0000300000 */
.L_x_35:
[----:B------:R-:W-:Y:S04]  /*1e20*/  BSSY.RECONVERGENT B0, `(.L_x_36) ;  /* 0x0000003000007945 */ /* 0x000fe80003800200 */
[----:B------:R-:W-:Y:S05]  /*1e30*/  @P2 BRA `(.L_x_37) ;  /* 0x0000000000042947 */ /* 0x000fea0003800000 */
[----:B------:R-:W-:Y:S05]  /*1e40*/  BPT.TRAP 0x1 ;  /* 0x000000040000795c */ /* 0x000fea0000300000 */
.L_x_37:
[----:B------:R-:W-:Y:S05]  /*1e50*/  BSYNC.RECONVERGENT B0 ;  /* 0x0000000000007941 */ /* 0x000fea0003800200 */
.L_x_36:
        /* <DEDUP_REMOVED lines=11> */
[----:B-1----:R-:W-:Y:S01]  /*1f10*/  SHF.L.U32 R0, R12, 0x1f, RZ ;  /* 0x0000001f0c007819 */ /* 0x002fe200000006ff */
[----:B------:R-:W-:Y:S02]  /*1f20*/  UIADD3 UR6, UP1, UPT, UR38, 0x80, URZ ;  /* 0x0000008026067890 */ /* 0x000fe4000ff3e0ff */
[----:B------:R-:W-:Y:S01]  /*1f30*/  UIADD3 UR8, UPT, UPT, UR13, UR8, URZ ;  /* 0x000000080d087290 */ /* 0x000fe2000fffe0ff */
[----:B------:R3:W4:Y:S01]  /*1f40*/  SYNCS.PHASECHK.TRANS64.TRYWAIT P0, [UR5+0x20], R0 ;  /* 0x00002000ff0075a7 */ /* 0x0007220008001105 */
        /* <DEDUP_REMOVED lines=16> */
[----:B------:R-:W-:Y:S01]  /*2050*/  UTMALDG.3D [UR32], [UR6], desc[UR30] ;  /* 0x00001e20060075b4 */ /* 0x000fe20008011000 */
[----:B------:R-:W-:Y:S01]  /*2060*/  UMOV UR18, UR34 ;  /* 0x0000002200127c82 */ /* 0x000fe20008000000 */
[----:B------:R-:W-:Y:S01]  /*2070*/  UMOV UR11, UR19 ;  /* 0x00000013000b7c82 */ /* 0x000fe20008000000 */
[----:B------:R-:W-:Y:S01]  /*2080*/  UMOV UR12, UR36 ;  /* 0x00000024000c7c82 */ /* 0x000fe20008000000 */
[----:B------:R-:W-:Y:S01]  /*2090*/  UMOV UR9, UR33 ;  /* 0x0000002100097c82 */ /* 0x000fe20008000000 */
[----:B------:R-:W-:Y:S01]  /*20a0*/  UMOV UR10, UR26 ;  /* 0x0000001a000a7c82 */ /* 0x000fe20008000000 */
[----:B------:R-:W-:Y:S01]  /*20b0*/  UTMALDG.3D [UR24], [UR6], desc[UR30] ;  /* 0x00001e18060075b4 */ /* 0x000fe20008011000 */
[----:B------:R-:W-:Y:S01]  /*20c0*/  UTMALDG.3D.MULTICAST [UR16], [UR4], UR37, desc[UR30] ;  /* 0x00001e10040073b4 */ /* 0x000fe20008011825 */
[----:B------:R1:W-:Y:S02]  /*20d0*/  UTMALDG.3D.MULTICAST [UR8], [UR4], UR37, desc[UR30] ;  /* 0x00001e08040073b4 */ /* 0x0003e40008011825 */
[----:B-1----:R-:W-:Y:S01]  /*20e0*/  UMOV UR4, UR21 ;  /* 0x0000001500047c82 */ /* 0x002fe20008000000 */
[----:B---3--:R-:W-:Y:S05]  /*20f0*/  BRA.U UP0, `(.L_x_38) ;  /* 0xfffffffd001c7547 */ /* 0x008fea000b83ffff */
.L_x_32:
[C---:B------:R-:W-:Y:S01]  /*2100*/  LEA R3, R11.reuse, UR13, 0x3 ;  /* 0x0000000d0b037c11 */ /* 0x040fe2000f8e18ff */
[----:B------:R-:W-:Y:S01]  /*2110*/  NOP ;  /* 0x0000000000007918 */ /* 0x000fe20000000000 */
[----:B-1----:R-:W-:Y:S02]  /*2120*/  SHF.L.U32 R0, R10, 0x1f, RZ ;  /* 0x0000001f0a007819 */ /* 0x002fe400000006ff */
[----:B------:R-:W-:Y:S02]  /*2130*/  LEA R4, R11, UR13, 0x4 ;  /* 0x0000000d0b047c11 */ /* 0x000fe4000f8e20ff */
[----:B--2-4-:R-:W1:Y:S02]  /*2140*/  SYNCS.PHASECHK.TRANS64.TRYWAIT P0, [R3+URZ+0x70], R0 ;  /* 0x00007000030075a7 */ /* 0x014e6400080011ff */
[----:B-1----:R-:W-:Y:S05]  /*2150*/  @!P0 BRA `(.L_x_39) ;  /* 0x0000005c00008947 */ /* 0x002fea0003800000 */
.L_x_115:
[----:B------:R-:W2:Y:S01]  /*2160*/  LDS.128 R4, [R4+0x100] ;  /* 0x0001000004047984 */ /* 0x000ea20000000c00 */
[----:B------:R-:W-:Y:S01]  /*2170*/  UISETP.GE.AND UP0, UPT, UR42, 0x1, UPT ;  /* 0x000000012a00788c */ /* 0x000fe2000bf06270 */
[----:B------:R-:W-:Y:S01]  /*2180*/  @!PT LDS RZ, [RZ] ;  /* 0x00000000fffff984 */ /* 0x000fe20000000800 */
[----:B------:R-:W-:Y:S01]  /*2190*/  @!PT LDS RZ, [RZ] ;  /* 0x00000000fffff984 */ /* 0x000fe20000000800 */
[----:B------:R-:W-:Y:S01]  /*21a0*/  @!PT LDS RZ, [RZ] ;  /* 0x00000000fffff984 */ /* 0x000fe20000000800 */
[----:B------:R-:W-:Y:S01]  /*21b0*/  @!PT LDS RZ, [RZ] ;  /* 0x00000000fffff984 */ /* 0x000fe20000000800 */
[----:B------:R3:W-:Y:S06]  /*21c0*/  MEMBAR.ALL.CTA ;  /* 0x0000000000007992 */ /* 0x0007ec0000008000 */
[----:B---3--:R-:W3:Y:S01]  /*21d0*/  FENCE.VIEW.ASYNC.S ;  /* 0x00000000000073c6 */ /* 0x008ee20000000000 */
[----:B--2---:R-:W-:-:S13]  /*21e0*/  LOP3.LUT P0, RZ, R6, 0x1, RZ, 0xc0, !PT ;  /* 0x0000000106ff7812 */ /* 0x004fda000780c0ff */
[----:B---3--:R-:W-:Y:S01]  /*21f0*/  VOTEU.ANY UP1, P0 ;  /* 0x0000000000ff7886 */ /* 0x008fe20000020100 */
[----:B------:R-:W-:-:S13]  /*2200*/  PLOP3.LUT P0, PT, PT, PT, UP1, 0x80, 0x8 ;  /* 0x000000000008781c */ /* 0x000fda0003f0f018 */
[----:B-1----:R-:W-:Y:S02]  /*2210*/  @P0 LOP3.LUT R0, R5, 0xffff, RZ, 0xc0, !PT ;  /* 0x0000ffff05000812 */ /* 0x002fe400078ec0ff */
[----:B------:R-:W-:Y:S02]  /*2220*/  @P0 MOV R2, R4 ;  /* 0x0000000400020202 */ /* 0x000fe40000000f00 */
[----:B------:R-:W-:Y:S01]  /*2230*/  @P0 R2UR UR5, R0 ;  /* 0x00000000000502ca */ /* 0x000fe200000e0000 */
[----:B------:R-:W-:Y:S01]  /*2240*/  VIADD R0, R3, 0x80 ;  /* 0x0000008003007836 */ /* 0x000fe20000000000 */
[----:B------:R-:W-:Y:S02]  /*2250*/  @P0 SHF.R.U32.HI R4, RZ, 0x10, R5 ;  /* 0x00000010ff040819 */ /* 0x000fe40000011605 */
[----:B------:R-:W-:Y:S02]  /*2260*/  @P0 R2UR UR6, R2 ;  /* 0x00000000020602ca */ /* 0x000fe400000e0000 */
[----:B------:R-:W-:-:S02]  /*2270*/  PRMT R0, RZ, 0x654, R0 ;  /* 0x00000654ff007816 */ /* 0x000fc40000000000 */
[----:B------:R-:W-:Y:S02]  /*2280*/  @P0 R2UR UR4, R4 ;  /* 0x00000000040402ca */ /* 0x000fe400000e0000 */
[----:B------:R1:W-:Y:S03]  /*2290*/  SYNCS.ARRIVE.TRANS64.RED.A1T0 RZ, [R0+URZ], RZ ;  /* 0x000000ff00ff79a7 */ /* 0x0003e600081004ff */
[----:B------:R-:W-:-:S04]  /*22a0*/  @UP1 UMOV UR40, UR5 ;  /* 0x0000000500281c82 */ /* 0x000fc80008000000 */
[----:B------:R-:W-:-:S04]  /*22b0*/  @UP1 UMOV UR41, UR6 ;  /* 0x0000000600291c82 */ /* 0x000fc80008000000 */
[----:B------:R-:W-:Y:S01]  /*22c0*/  @UP1 UMOV UR36, UR4 ;  /* 0x0000000400241c82 */ /* 0x000fe20008000000 */
[----:B------:R-:W-:Y:S05]  /*22d0*/  BRA.U !UP0, `(.L_x_40) ;  /* 0x0000000108d47547 */ /* 0x000fea000b800000 */
[----:B------:R-:W2:Y:S01]  /*22e0*/  LDCU.128 UR16, c[0x0][0xb10] ;  /* 0x00016200ff1077ac */ /* 0x000ea20008000c00 */
[----:B------:R-:W3:Y:S01]  /*22f0*/  LDCU UR12, c[0x0][0xb20] ;  /* 0x00016400ff0c77ac */ /* 0x000ee20008000800 */
[----:B------:R-:W4:Y:S01]  /*2300*/  LDCU UR20, c[0x0][0xb0c] ;  /* 0x00016180ff1477ac */ /* 0x000f220008000800 */
[----:B------:R-:W1:Y:S01]  /*2310*/  LDCU.64 UR8, c[0x0][0xb28] ;  /* 0x00016500ff0877ac */ /* 0x000e620008000a00 */
[----:B------:R-:W-:Y:S02]  /*2320*/  UISETP.NE.AND UP3, UPT, UR42, 0x1, UPT ;  /* 0x000000012a00788c */ /* 0x000fe4000bf65270 */
[----:B--2---:R-:W-:Y:S02]  /*2330*/  UIMAD.WIDE.U32 UR6, UR43, UR19, URZ ;  /* 0x000000132b0672a5 */ /* 0x004fe4000f8e00ff */
[----:B------:R-:W-:Y:S02]  /*2340*/  UIMAD.WIDE.U32 UR4, UR44, UR16, URZ ;  /* 0x000000102c0472a5 */ /* 0x000fe4000f8e00ff */
[----:B------:R-:W-:-:S02]  /*2350*/  UISETP.NE.AND UP0, UPT, UR18, 0x1, UPT ;  /* 0x000000011200788c */ /* 0x000fc4000bf05270 */
[----:B------:R-:W-:Y:S01]  /*2360*/  UIMAD.WIDE.U32 UR24, UR40, UR19, URZ ;  /* 0x00000013281872a5 */ /* 0x000fe2000f8e00ff */
[----:B------:R-:W-:Y:S02]  /*2370*/  UMOV UR6, UR7 ;  /* 0x0000000700067c82 */ /* 0x000fe40008000000 */
[----:B------:R-:W-:Y:S01]  /*2380*/  UMOV UR4, UR5 ;  /* 0x0000000500047c82 */ /* 0x000fe20008000000 */
[----:B---3--:R-:W-:Y:S02]  /*2390*/  USHF.R.U32.HI UR6, URZ, UR12, UR6 ;  /* 0x0000000cff067299 */ /* 0x008fe40008011606 */
[----:B----4-:R-:W-:Y:S02]  /*23a0*/  UISETP.NE.AND UP2, UPT, UR20, 0x1, UPT ;  /* 0x000000011400788c */ /* 0x010fe4000bf45270 */
[----:B------:R-:W-:Y:S02]  /*23b0*/  USHF.R.U32.HI UR4, URZ, UR17, UR4 ;  /* 0x00000011ff047299 */ /* 0x000fe40008011604 */
[----:B------:R-:W-:-:S02]  /*23c0*/  USEL UR5, UR43, UR6, !UP0 ;  /* 0x000000062b057287 */ /* 0x000fc4000c000000 */
[----:B------:R-:W-:Y:S02]  /*23d0*/  USEL UR6, UR44, UR4, !UP2 ;  /* 0x000000042c067287 */ /* 0x000fe4000d000000 */
[----:B-1----:R-:W-:Y:S01]  /*23e0*/  UIMAD.WIDE.U32 UR10, UR5, UR8, URZ ;  /* 0x00000008050a72a5 */ /* 0x002fe2000f8e00ff */
[----:B------:R-:W-:Y:S01]  /*23f0*/  UMOV UR4, UR25 ;  /* 0x0000001900047c82 */ /* 0x000fe20008000000 */
[----:B------:R-:W-:Y:S02]  /*2400*/  UIMAD.WIDE.U32 UR14, UR41, UR16, URZ ;  /* 0x00000010290e72a5 */ /* 0x000fe4000f8e00ff */
[----:B------:R-:W-:-:S03]  /*2410*/  UIMAD.WIDE.U32 UR24, UR6, UR8, URZ ;  /* 0x00000008061872a5 */ /* 0x000fc6000f8e00ff */
[----:B------:R-:W-:Y:S01]  /*2420*/  UMOV UR10, UR11 ;  /* 0x0000000b000a7c82 */ /* 0x000fe20008000000 */
[----:B------:R-:W-:Y:S02]  /*2430*/  USHF.R.U32.HI UR4, URZ, UR12, UR4 ;  /* 0x0000000cff047299 */ /* 0x000fe40008011604 */
[----:B------:R-:W-:Y:S01]  /*2440*/  @UP3 USHF.R.U32.HI UR5, URZ, UR9, UR10 ;  /* 0x00000009ff053299 */ /* 0x000fe2000801160a */
[----:B------:R-:W-:Y:S01]  /*2450*/  UMOV UR14, UR15 ;  /* 0x0000000f000e7c82 */ /* 0x000fe20008000000 */
[----:B------:R-:W-:Y:S01]  /*2460*/  UMOV UR24, UR25 ;  /* 0x0000001900187c82 */ /* 0x000fe20008000000 */
[----:B------:R-:W-:Y:S02]  /*2470*/  USHF.R.U32.HI UR17, URZ, UR17, UR14 ;  /* 0x00000011ff117299 */ /* 0x000fe4000801160e */
[----:B------:R-:W-:Y:S02]  /*2480*/  USEL UR4, UR40, UR4, !UP0 ;  /* 0x0000000428047287 */ /* 0x000fe4000c000000 */
[----:B------:R-:W-:-:S02]  /*2490*/  @UP3 USHF.R.U32.HI UR6, URZ, UR9, UR24 ;  /* 0x00000009ff063299 */ /* 0x000fc40008011618 */
[----:B------:R-:W-:Y:S02]  /*24a0*/  UIMAD UR7, UR42, UR5, URZ ;  /* 0x000000052a0772a4 */ /* 0x000fe4000f8e02ff */
[----:B------:R-:W-:Y:S02]  /*24b0*/  USEL UR5, UR41, UR17, !UP2 ;  /* 0x0000001129057287 */ /* 0x000fe4000d000000 */
[----:B------:R-:W-:Y:S02]  /*24c0*/  UIMAD UR10, UR42, UR6, URZ ;  /* 0x000000062a0a72a4 */ /* 0x000fe4000f8e02ff */
[----:B------:R-:W-:Y:S02]  /*24d0*/  UISETP.GE.AND UP0, UPT, UR4, UR7, UPT ;  /* 0x000000070400728c */ /* 0x000fe4000bf06270 */
[----:B------:R-:W-:Y:S02]  /*24e0*/  UIMAD.WIDE.U32 UR14, UR4, UR8, URZ ;  /* 0x00000008040e72a5 */ /* 0x000fe4000f8e00ff */
[----:B------:R-:W-:-:S02]  /*24f0*/  UISETP.GE.OR UP0, UPT, UR5, UR10, UP0 ;  /* 0x0000000a0500728c */ /* 0x000fc40008706670 */
[----:B------:R-:W-:Y:S02]  /*2500*/  UIMAD.WIDE.U32 UR10, UR5, UR8, URZ ;  /* 0x00000008050a72a5 */ /* 0x000fe4000f8e00ff */
[----:B------:R-:W-:Y:S01]  /*2510*/  UIADD3 UR12, UPT, UPT, -UR4, URZ, URZ ;  /* 0x000000ff040c7290 */ /* 0x000fe2000fffe1ff */
[----:B------:R-:W-:Y:S01]  /*2520*/  UMOV UR8, UR15 ;  /* 0x0000000f00087c82 */ /* 0x000fe20008000000 */
[----:B------:R-:W-:Y:S02]  /*2530*/  UIADD3 UR10, UPT, UPT, -UR5, URZ, URZ ;  /* 0x000000ff050a7290 */ /* 0x000fe4000fffe1ff */
[----:B------:R-:W-:-:S03]  /*2540*/  USHF.R.U32.HI UR8, URZ, UR9, UR8 ;  /* 0x00000009ff087299 */ /* 0x000fc60008011608 */
[----:B------:R-:W-:Y:S01]  /*2550*/  @!UP0 UMOV UR7, UR11 ;  /* 0x0000000b00078c82 */ /* 0x000fe20008000000 */
[----:B------:R-:W-:Y:S02]  /*2560*/  UIMAD UR12, UR18, UR12, UR40 ;  /* 0x0000000c120c72a4 */ /* 0x000fe4000f8e0228 */
[----:B------:R-:W-:Y:S02]  /*2570*/  USEL UR8, UR4, UR8, !UP3 ;  /* 0x0000000804087287 */ /* 0x000fe4000d800000 */
[----:B------:R-:W-:Y:S02]  /*2580*/  @!UP0 USHF.R.U32.HI UR7, URZ, UR9, UR7 ;  /* 0x00000009ff078299 */ /* 0x000fe40008011607 */
[----:B------:R-:W-:Y:S02]  /*2590*/  UIADD3 UR9, UPT, UPT, -UR8, URZ, URZ ;  /* 0x000000ff08097290 */ /* 0x000fe4000fffe1ff */
[----:B------:R-:W-:Y:S02]  /*25a0*/  @!UP0 USEL UR7, UR5, UR7, !UP3 ;  /* 0x0000000705078287 */ /* 0x000fe4000d800000 */
[----:B------:R-:W-:-:S02]  /*25b0*/  UIMAD UR9, UR42, UR9, UR4 ;  /* 0x000000092a0972a4 */ /* 0x000fc4000f8e0204 */
[----:B------:R-:W-:Y:S02]  /*25c0*/  @!UP0 UIADD3 UR8, UPT, UPT, UR8, -UR7, URZ ;  /* 0x8000000708088290 */ /* 0x000fe4000fffe0ff */
[----:B------:R-:W-:Y:S02]  /*25d0*/  @!UP0 UIMAD UR7, UR9, UR6, UR7 ;  /* 0x00000006090782a4 */ /* 0x000fe4000f8e0207 */
[----:B------:R-:W-:Y:S02]  /*25e0*/  @!UP0 UIMAD UR4, UR42, UR8, UR5 ;  /* 0x000000082a0482a4 */ /* 0x000fe4000f8e0205 */
[----:B------:R-:W-:Y:S02]  /*25f0*/  UIMAD UR6, UR20, UR10, UR41 ;  /* 0x0000000a140672a4 */ /* 0x000fe4000f8e0229 */
[----:B------:R-:W-:Y:S01]  /*2600*/  UIMAD UR40, UR4, UR18, UR12 ;  /* 0x00000012042872a4 */ /* 0x000fe2000f8e020c */
[----:B------:R-:W-:Y:S02]  /*2610*/  @!UP0 UMOV UR5, UR7 ;  /* 0x0000000700058c82 */ /* 0x000fe40008000000 */
[----:B------:R-:W-:-:S12]  /*2620*/  UIMAD UR41, UR5, UR20, UR6 ;  /* 0x00000014052972a4 */ /* 0x000fd8000f8e0206 */
.L_x_40:
[----:B------:R-:W2:Y:S02]  /*2630*/  LDCU UR4, c[0x0][0xb30] ;  /* 0x00016600ff0477ac */ /* 0x000ea40008000800 */
[----:B--2---:R-:W-:-:S09]  /*2640*/  UISETP.NE.AND UP0, UPT, UR4, 0x1, UPT ;  /* 0x000000010400788c */ /* 0x004fd2000bf05270 */
[----:B------:R-:W-:Y:S05]  /*2650*/  BRA.U UP0, `(.L_x_41) ;  /* 0x0000000100447547 */ /* 0x000fea000b800000 */
[----:B------:R-:W2:Y:S01]  /*2660*/  LDCU.128 UR8, c[0x0][0xb10] ;  /* 0x00016200ff0877ac */ /* 0x000ea20008000c00 */
[----:B------:R-:W3:Y:S01]  /*2670*/  LDCU UR12, c[0x0][0xb0c] ;  /* 0x00016180ff0c77ac */ /* 0x000ee20008000800 */
[----:B------:R-:W4:Y:S01]  /*2680*/  LDCU UR14, c[0x0][0xb20] ;  /* 0x00016400ff0e77ac */ /* 0x000f220008000800 */
[----:B--2---:R-:W-:Y:S02]  /*2690*/  UIMAD.WIDE.U32 UR6, UR41, UR8, URZ ;  /* 0x00000008290672a5 */ /* 0x004fe4000f8e00ff */
[----:B------:R-:W-:Y:S02]  /*26a0*/  UIMAD.WIDE.U32 UR4, UR40, UR11, URZ ;  /* 0x0000000b280472a5 */ /* 0x000fe4000f8e00ff */
[----:B---3--:R-:W-:Y:S02]  /*26b0*/  UISETP.NE.AND UP2, UPT, UR12, 0x1, UPT ;  /* 0x000000010c00788c */ /* 0x008fe4000bf45270 */
[----:B------:R-:W-:Y:S01]  /*26c0*/  UISETP.NE.AND UP0, UPT, UR10, 0x1, UPT ;  /* 0x000000010a00788c */ /* 0x000fe2000bf05270 */
[----:B------:R-:W-:-:S02]  /*26d0*/  UMOV UR6, UR7 ;  /* 0x0000000700067c82 */ /* 0x000fc40008000000 */
[----:B------:R-:W-:Y:S01]  /*26e0*/  UMOV UR4, UR5 ;  /* 0x0000000500047c82 */ /* 0x000fe20008000000 */
[----:B------:R-:W-:Y:S02]  /*26f0*/  USHF.R.U32.HI UR9, URZ, UR9, UR6 ;  /* 0x00000009ff097299 */ /* 0x000fe40008011606 */
[----:B----4-:R-:W-:Y:S02]  /*2700*/  USHF.R.U32.HI UR4, URZ, UR14, UR4 ;  /* 0x0000000eff047299 */ /* 0x010fe40008011604 */
[----:B------:R-:W-:Y:S02]  /*2710*/  USEL UR5, UR41, UR9, !UP2 ;  /* 0x0000000929057287 */ /* 0x000fe4000d000000 */
[----:B------:R-:W-:-:S04]  /*2720*/  USEL UR4, UR40, UR4, !UP0 ;  /* 0x0000000428047287 */ /* 0x000fc8000c000000 */
[----:B------:R-:W-:Y:S02]  /*2730*/  UIADD3 UR6, UPT, UPT, UR5, -UR4, URZ ;  /* 0x8000000405067290 */ /* 0x000fe4000fffe0ff */
[----:B------:R-:W-:Y:S02]  /*2740*/  UIADD3 UR4, UPT, UPT, -UR5, UR4, URZ ;  /* 0x0000000405047290 */ /* 0x000fe4000fffe1ff */
[----:B------:R-:W-:Y:S02]  /*2750*/  UIMAD UR40, UR6, UR10, UR40 ;  /* 0x0000000a062872a4 */ /* 0x000fe4000f8e0228 */
[----:B------:R-:W-:-:S12]  /*2760*/  UIMAD UR41, UR4, UR12, UR41 ;  /* 0x0000000c042972a4 */ /* 0x000fd8000f8e0229 */
.L_x_41:
[----:B------:R-:W-:Y:S01]  /*2770*/  VIADD R11, R11, 0x1 ;  /* 0x000000010b0b7836 */ /* 0x000fe20000000000 */
[----:B------:R-:W-:Y:S01]  /*2780*/  R2UR UR4, R76 ;  /* 0x000000004c0472ca */ /* 0x000fe200000e0000 */
[----:B------:R-:W-:Y:S01]  /*2790*/  UIADD3 UR26, UPT, UPT, UR40, UR63, URZ ;  /* 0x0000003f281a7290 */ /* 0x000fe2000fffe0ff */
[----:B------:R-:W-:Y:S02]  /*27a0*/  PLOP3.LUT P1, PT, PT, PT, PT, 0x80, 0x8 ;  /* 0x000000000008781c */ /* 0x000fe40003f2f070 */
[----:B------:R-:W-:-:S04]  /*27b0*/  ISETP.NE.AND P0, PT, R11, 0x2, PT ;  /* 0x000000020b00780c */ /* 0x000fc80003f05270 */
[----:B-1----:R-:W-:Y:S02]  /*27c0*/  SEL R0, RZ, 0x1, P0 ;  /* 0x00000001ff007807 */ /* 0x002fe40000000000 */
[----:B------:R-:W-:Y:S02]  /*27d0*/  SEL R11, R11, RZ, P0 ;  /* 0x000000ff0b0b7207 */ /* 0x000fe40000000000 */
[----:B------:R-:W-:Y:S01]  /*27e0*/  LOP3.LUT R10, R10, R0, RZ, 0x3c, !PT ;  /* 0x000000000a0a7212 */ /* 0x000fe200078e3cff */
[----:B------:R-:W-:Y:S01]  /*27f0*/  UIADD3 UR20, UPT, UPT, UR41, UR4, URZ ;  /* 0x0000000429147290 */ /* 0x000fe2000fffe0ff */
[----:B------:R-:W-:Y:S11]  /*2800*/  BRA.U UP1, `(.L_x_42) ;  /* 0xffffffed01e07547 */ /* 0x000ff6000b83ffff */
[----:B------:R-:W-:Y:S01]  /*2810*/  UIADD3 UR13, UPT, UPT, UR13, 0x20, URZ ;  /* 0x000000200d0d7890 */ /* 0x000fe2000fffe0ff */
[----:B------:R-:W-:-:S03]  /*2820*/  SHF.L.U32 R2, R12, 0x1f, RZ ;  /* 0x0000001f0c027819 */ /* 0x000fc600000006ff */
[----:B------:R-:W-:-:S09]  /*2830*/  ULEA UR4, UR21, UR13, 0x3 ;  /* 0x0000000d15047291 */ /* 0x000fd2000f8e18ff */
[----:B------:R-:W1:Y:S02]  /*2840*/  SYNCS.PHASECHK.TRANS64.TRYWAIT P0, [UR4], R2 ;  /* 0x00000002ff0075a7 */ /* 0x000e640008001104 */
[----:B-1----:R-:W-:Y:S05]  /*2850*/  @!P0 BRA `(.L_x_43) ;  /* 0x0000005400548947 */ /* 0x002fea0003800000 */
.L_x_117:
[----:B------:R-:W-:-:S04]  /*2860*/  UIADD3 UR4, UPT, UPT, UR21, 0x1, URZ ;  /* 0x0000000115047890 */ /* 0x000fc8000fffe0ff */
[----:B------:R-:W-:-:S04]  /*2870*/  UISETP.NE.AND UP0, UPT, UR4, 0x4, UPT ;  /* 0x000000040400788c */ /* 0x000fc8000bf05270 */
[----:B------:R-:W-:Y:S02]  /*2880*/  USEL UR6, URZ, 0x1, UP0 ;  /* 0x00000001ff067887 */ /* 0x000fe40008000000 */
[----:B------:R-:W-:-:S04]  /*2890*/  USEL UR4, UR4, URZ, UP0 ;  /* 0x000000ff04047287 */ /* 0x000fc80008000000 */
[----:B------:R-:W-:Y:S01]  /*28a0*/  ULEA UR5, UR4, UR13, 0x3 ;  /* 0x0000000d04057291 */ /* 0x000fe2000f8e18ff */
[----:B-1----:R-:W-:-:S04]  /*28b0*/  LOP3.LUT R2, R12, UR6, RZ, 0x3c, !PT ;  /* 0x000000060c027c12 */ /* 0x002fc8000f8e3cff */
[----:B------:R-:W-:-:S04]  /*28c0*/  SHF.L.U32 R3, R2, 0x1f, RZ ;  /* 0x0000001f02037819 */ /* 0x000fc800000006ff */
[----:B------:R-:W1:Y:S02]  /*28d0*/  SYNCS.PHASECHK.TRANS64.TRYWAIT P0, [UR5], R3 ;  /* 0x00000003ff0075a7 */ /* 0x000e640008001105 */
[----:B-1----:R-:W-:Y:S05]  /*28e0*/  @!P0 BRA `(.L_x_44) ;  /* 0x0000005400488947 */ /* 0x002fea0003800000 */
.L_x_119:
[----:B------:R-:W-:-:S04]  /*28f0*/  UIADD3 UR4, UPT, UPT, UR4, 0x1, URZ ;  /* 0x0000000104047890 */ /* 0x000fc8000fffe0ff */
[----:B------:R-:W-:-:S04]  /*2900*/  UISETP.NE.AND UP0, UPT, UR4, 0x4, UPT ;  /* 0x000000040400788c */ /* 0x000fc8000bf05270 */
[----:B------:R-:W-:Y:S02]  /*2910*/  USEL UR6, URZ, 0x1, UP0 ;  /* 0x00000001ff067887 */ /* 0x000fe40008000000 */
[----:B------:R-:W-:-:S04]  /*2920*/  USEL UR4, UR4, URZ, UP0 ;  /* 0x000000ff04047287 */ /* 0x000fc80008000000 */
[----:B------:R-:W-:Y:S01]  /*2930*/  ULEA UR5, UR4, UR13, 0x3 ;  /* 0x0000000d04057291 */ /* 0x000fe2000f8e18ff */
[----:B------:R-:W-:-:S04]  /*2940*/  LOP3.LUT R2, R2, UR6, RZ, 0x3c, !PT ;  /* 0x0000000602027c12 */ /* 0x000fc8000f8e3cff */
[----:B-1----:R-:W-:-:S04]  /*2950*/  SHF.L.U32 R3, R2, 0x1f, RZ ;  /* 0x0000001f02037819 */ /* 0x002fc800000006ff */
[----:B------:R-:W1:Y:S02]  /*2960*/  SYNCS.PHASECHK.TRANS64.TRYWAIT P0, [UR5], R3 ;  /* 0x00000003ff0075a7 */ /* 0x000e640008001105 */
[----:B-1----:R-:W-:Y:S05]  /*2970*/  @!P0 BRA `(.L_x_45) ;  /* 0x00000054003c8947 */ /* 0x002fea0003800000 */
.L_x_121:
[----:B------:R-:W-:-:S04]  /*2980*/  UIADD3 UR4, UPT, UPT, UR4, 0x1, URZ ;  /* 0x0000000104047890 */ /* 0x000fc8000fffe0ff */
[----:B------:R-:W-:-:S04]  /*2990*/  UISETP.NE.AND UP0, UPT, UR4, 0x4, UPT ;  /* 0x000000040400788c */ /* 0x000fc8000bf05270 */
[----:B------:R-:W-:Y:S02]  /*29a0*/  USEL UR5, URZ, 0x1, UP0 ;  /* 0x00000001ff057887 */ /* 0x000fe40008000000 */
[----:B------:R-:W-:-:S04]  /*29b0*/  USEL UR4, UR4, URZ, UP0 ;  /* 0x000000ff04047287 */ /* 0x000fc80008000000 */
[----:B------:R-:W-:Y:S01]  /*29c0*/  ULEA UR4, UR4, UR13, 0x3 ;  /* 0x0000000d04047291 */ /* 0x000fe2000f8e18ff */
[----:B------:R-:W-:-:S04]  /*29d0*/  LOP3.LUT R2, R2, UR5, RZ, 0x3c, !PT ;  /* 0x0000000502027c12 */ /* 0x000fc8000f8e3cff */
[----:B------:R-:W-:Y:S01]  /*29e0*/  SHF.L.U32 R2, R2, 0x1f, RZ ;  /* 0x0000001f02027819 */ /* 0x000fe200000006ff */
[----:B-1----:R-:W-:-:S07]  /*29f0*/  IMAD.U32 R0, RZ, RZ, UR4 ;  /* 0x00000004ff007e24 */ /* 0x002fce000f8e00ff */
.L_x_46:
[----:B-1----:R1:W2:Y:S02]  /*2a00*/  SYNCS.PHASECHK.TRANS64.TRYWAIT P0, [R0+URZ], R2 ;  /* 0x00000002000075a7 */ /* 0x0022a400080011ff */
[----:B--2---:R-:W-:Y:S05]  /*2a10*/  @!P0 NANOSLEEP.SYNCS 0x989680 ;  /* 0x009896800000895d */ /* 0x004fea0003900000 */
[----:B------:R-:W2:Y:S02]  /*2a20*/  @!P0 SYNCS.PHASECHK.TRANS64 P0, [R0+URZ], R2 ;  /* 0x00000002000085a7 */ /* 0x000ea400080010ff */
[----:B--2---:R-:W-:Y:S05]  /*2a30*/  @P0 EXIT ;  /* 0x000000000000094d */ /* 0x004fea0003800000 */
[----:B------:R-:W-:Y:S05]  /*2a40*/  BRA `(.L_x_46) ;  /* 0xfffffffc00ec7947 */ /* 0x000fea000383ffff */
.L_x_22:
[----:B------:R-:W-:-:S04]  /*2a50*/  UISETP.NE.AND UP0, UPT, UR45, URZ, UPT ;  /* 0x000000ff2d00728c */ /* 0x000fc8000bf05270 */
[----:B------:R-:W-:-:S09]  /*2a60*/  UISETP.NE.OR UP0, UPT, UR18, 0x1, UP0 ;  /* 0x000000011200788c */ /* 0x000fd20008705670 */
[----:B------:R-:W-:Y:S05]  /*2a70*/  BRA.U UP0, `(.L_x_47) ;  /* 0x0000000500487547 */ /* 0x000fea000b800000 */
[----:B------:R-:W-:Y:S01]  /*2a80*/  ISETP.GE.U32.AND P2, PT, R0, 0x2, PT ;  /* 0x000000020000780c */ /* 0x000fe20003f46070 */
[----:B------:R-:W-:Y:S01]  /*2a90*/  IMAD.MOV.U32 R12, RZ, RZ, 0x1 ;  /* 0x00000001ff0c7424 */ /* 0x000fe200078e00ff */
[----:B------:R-:W-:Y:S02]  /*2aa0*/  CS2R R10, SRZ ;  /* 0x00000000000a7805 */ /* 0x000fe4000001ff00 */
[----:B------:R-:W-:Y:S01]  /*2ab0*/  CS2R R8, SRZ ;  /* 0x0000000000087805 */ /* 0x000fe2000001ff00 */
[----:B------:R-:W-:Y:S01]  /*2ac0*/  UMOV UR6, 0x400 ;  /* 0x0000040000067882 */ /* 0x000fe20000000000 */
[----:B------:R-:W-:Y:S01]  /*2ad0*/  UMOV UR5, URZ ;  /* 0x000000ff00057c82 */ /* 0x000fe20008000000 */
[----:B------:R-:W-:-:S12]  /*2ae0*/  ULEA UR6, UR45, UR6, 0x18 ;  /* 0x000000062d067291 */ /* 0x000fd8000f8ec0ff */
.L_x_51:
[----:B------:R-:W-:Y:S02]  /*2af0*/  LEA R2, R8, UR6, 0x3 ;  /* 0x0000000608027c11 */ /* 0x000fe4000f8e18ff */
[----:B------:R-:W-:-:S03]  /*2b00*/  SHF.L.U32 R4, R9, 0x1f, RZ ;  /* 0x0000001f09047819 */ /* 0x000fc600000006ff */
[----:B------:R-:W-:Y:S01]  /*2b10*/  VIADD R5, R2, 0xe0 ;  /* 0x000000e002057836 */ /* 0x000fe20000000000 */
[----:B------:R-:W2:Y:S02]  /*2b20*/  SYNCS.PHASECHK.TRANS64.TRYWAIT P0, [R2+URZ+0xd0], R4 ;  /* 0x0000d004020075a7 */ /* 0x000ea400080011ff */
[----:B--2---:R-:W-:Y:S05]  /*2b30*/  @!P0 BRA `(.L_x_48) ;  /* 0x0000005000e48947 */ /* 0x004fea0003800000 */
.L_x_122:
[----:B------:R-:W-:Y:S01]  /*2b40*/  ULEA UR4, UR5, UR6, 0x3 ;  /* 0x0000000605047291 */ /* 0x000fe2000f8e18ff */
[----:B--2---:R-:W-:Y:S01]  /*2b50*/  PRMT R2, RZ, 0x654, R5 ;  /* 0x00000654ff027816 */ /* 0x004fe20000000005 */
[----:B------:R-:W-:Y:S01]  /*2b60*/  @!P2 IMAD.MOV.U32 R4, RZ, RZ, 0x10 ;  /* 0x00000010ff04a424 */ /* 0x000fe200078e00ff */
[----:B------:R-:W-:Y:S01]  /*2b70*/  SHF.L.U32 R5, R12, 0x1f, RZ ;  /* 0x0000001f0c057819 */ /* 0x000fe200000006ff */
[----:B------:R-:W-:Y:S01]  /*2b80*/  UIADD3 UR7, UPT, UPT, UR4, 0x70, URZ ;  /* 0x0000007004077890 */ /* 0x000fe2000fffe0ff */
[----:B------:R2:W-:Y:S05]  /*2b90*/  SYNCS.ARRIVE.TRANS64.RED.A1T0 RZ, [R2+URZ], RZ ;  /* 0x000000ff02ff79a7 */ /* 0x0005ea00081004ff */
[----:B------:R-:W-:Y:S01]  /*2ba0*/  IMAD.U32 R6, RZ, RZ, UR7 ;  /* 0x00000007ff067e24 */ /* 0x000fe2000f8e00ff */
[----:B------:R-:W3:Y:S04]  /*2bb0*/  SYNCS.PHASECHK.TRANS64.TRYWAIT P0, [UR4+0x80], R5 ;  /* 0x00008005ff0075a7 */ /* 0x000ee80008001104 */
[----:B------:R-:W-:Y:S01]  /*2bc0*/  PRMT R6, R0, 0x654, R6 ;  /* 0x0000065400067816 */ /* 0x000fe20000000006 */
[----:B--23--:R-:W-:Y:S06]  /*2bd0*/  @!P0 BRA `(.L_x_49) ;  /* 0x0000005000d08947 */ /* 0x00cfec0003800000 */
.L_x_124:
[----:B------:R-:W-:Y:S01]  /*2be0*/  ULEA UR8, UR5, UR6, 0x4 ;  /* 0x0000000605087291 */ /* 0x000fe2000f8e20ff */
[----:B------:R-:W-:Y:S01]  /*2bf0*/  SEL R3, R6, R3, !P2 ;  /* 0x0000000306037207 */ /* 0x000fe20005000000 */
[----:B------:R-:W-:Y:S01]  /*2c00*/  UIADD3 UR9, UPT, UPT, UR4, 0x70, URZ ;  /* 0x0000007004097890 */ /* 0x000fe2000fffe0ff */
[----:B--2---:R-:W-:Y:S01]  /*2c10*/  LEA R2, R11, UR6, 0x3 ;  /* 0x000000060b027c11 */ /* 0x004fe2000f8e18ff */
[----:B------:R-:W-:Y:S01]  /*2c20*/  UIADD3 UR8, UPT, UPT, UR8, 0x100, URZ ;  /* 0x0000010008087890 */ /* 0x000fe2000fffe0ff */
[----:B------:R2:W-:Y:S01]  /*2c30*/  @!P2 SYNCS.ARRIVE.TRANS64.RED RZ, [R3+URZ], R4 ;  /* 0x0000000403ffa9a7 */ /* 0x0005e200080004ff */
[----:B------:R-:W-:Y:S01]  /*2c40*/  UIADD3 UR4, UPT, UPT, UR5, 0x1, URZ ;  /* 0x0000000105047890 */ /* 0x000fe2000fffe0ff */
[----:B------:R-:W-:-:S03]  /*2c50*/  VIADD R8, R8, 0x1 ;  /* 0x0000000108087836 */ /* 0x000fc60000000000 */
[----:B------:R-:W-:Y:S02]  /*2c60*/  UISETP.NE.AND UP0, UPT, UR4, 0x2, UPT ;  /* 0x000000020400788c */ /* 0x000fe4000bf05270 */
[----:B------:R-:W-:Y:S01]  /*2c70*/  ISETP.NE.AND P0, PT, R8, 0x2, PT ;  /* 0x000000020800780c */ /* 0x000fe20003f05270 */
[----:B------:R-:W-:Y:S06]  /*2c80*/  UGETNEXTWORKID.BROADCAST [UR8], [UR9] ;  /* 0x00000000080073ca */ /* 0x000fec0008000100 */
[----:B------:R-:W-:Y:S02]  /*2c90*/  USEL UR7, URZ, 0x1, UP0 ;  /* 0x00000001ff077887 */ /* 0x000fe40008000000 */
[----:B------:R-:W-:-:S04]  /*2ca0*/  USEL UR5, UR4, URZ, UP0 ;  /* 0x000000ff04057287 */ /* 0x000fc80008000000 */
[----:B------:R-:W-:Y:S02]  /*2cb0*/  LOP3.LUT R12, R12, UR7, RZ, 0x3c, !PT ;  /* 0x000000070c0c7c12 */ /* 0x000fe4000f8e3cff */
[----:B--2---:R-:W-:-:S04]  /*2cc0*/  SHF.L.U32 R4, R10, 0x1f, RZ ;  /* 0x0000001f0a047819 */ /* 0x004fc800000006ff */
[----:B------:R-:W2:Y:S02]  /*2cd0*/  SYNCS.PHASECHK.TRANS64.TRYWAIT P1, [R2+URZ+0x70], R4 ;  /* 0x00007004020075a7 */ /* 0x000ea400080211ff */
[----:B--2---:R-:W-:Y:S05]  /*2ce0*/  @!P1 BRA `(.L_x_50) ;  /* 0x0000005000a49947 */ /* 0x004fea0003800000 */
.L_x_125:
[C---:B--2---:R-:W-:Y:S01]  /*2cf0*/  LEA R4, R11.reuse, UR6, 0x4 ;  /* 0x000000060b047c11 */ /* 0x044fe2000f8e20ff */
[----:B------:R-:W-:Y:S01]  /*2d00*/  VIADD R2, R2, 0x80 ;  /* 0x0000008002027836 */ /* 0x000fe20000000000 */
[----:B------:R-:W-:Y:S01]  /*2d10*/  SEL R8, R8, RZ, P0 ;  /* 0x000000ff08087207 */ /* 0x000fe20000000000 */
[----:B------:R-:W-:-:S03]  /*2d20*/  VIADD R11, R11, 0x1 ;  /* 0x000000010b0b7836 */ /* 0x000fc60000000000 */
[----:B------:R-:W2:Y:S01]  /*2d30*/  LDS.128 R4, [R4+0x100] ;  /* 0x0001000004047984 */ /* 0x000ea20000000c00 */
[----:B------:R-:W-:Y:S02]  /*2d40*/  PRMT R2, RZ, 0x654, R2 ;  /* 0x00000654ff027816 */ /* 0x000fe40000000002 */
[C---:B------:R-:W-:Y:S01]  /*2d50*/  ISETP.NE.AND P1, PT, R11.reuse, 0x2, PT ;  /* 0x000000020b00780c */ /* 0x040fe20003f25270 */
[----:B------:R-:W-:Y:S01]  /*2d60*/  @!PT LDS RZ, [RZ] ;  /* 0x00000000fffff984 */ /* 0x000fe20000000800 */
[----:B------:R-:W-:Y:S01]  /*2d70*/  @!PT LDS RZ, [RZ] ;  /* 0x00000000fffff984 */ /* 0x000fe20000000800 */
[----:B------:R-:W-:Y:S01]  /*2d80*/  @!PT LDS RZ, [RZ] ;  /* 0x00000000fffff984 */ /* 0x000fe20000000800 */
[----:B------:R-:W-:Y:S01]  /*2d90*/  @!PT LDS RZ, [RZ] ;  /* 0x00000000fffff984 */ /* 0x000fe20000000800 */
[----:B------:R3:W-:Y:S06]  /*2da0*/  MEMBAR.ALL.CTA ;  /* 0x0000000000007992 */ /* 0x0007ec0000008000 */
[----:B---3--:R-:W3:Y:S01]  /*2db0*/  FENCE.VIEW.ASYNC.S ;  /* 0x00000000000073c6 */ /* 0x008ee20000000000 */
[----:B------:R-:W-:Y:S01]  /*2dc0*/  SEL R11, R11, RZ, P1 ;  /* 0x000000ff0b0b7207 */ /* 0x000fe20000800000 */
[----:B---3--:R3:W-:Y:S01]  /*2dd0*/  SYNCS.ARRIVE.TRANS64.RED.A1T0 RZ, [R2+URZ], RZ ;  /* 0x000000ff02ff79a7 */ /* 0x0087e200081004ff */
[----:B--2---:R-:W-:-:S02]  /*2de0*/  LOP3.LUT P3, RZ, R6, 0x1, RZ, 0xc0, !PT ;  /* 0x0000000106ff7812 */ /* 0x004fc4000786c0ff */
[----:B------:R-:W-:-:S04]  /*2df0*/  SEL R4, RZ, 0x1, P1 ;  /* 0x00000001ff047807 */ /* 0x000fc80000800000 */
[----:B------:R-:W-:Y:S02]  /*2e00*/  LOP3.LUT R10, R10, R4, RZ, 0x3c, !PT ;  /* 0x000000040a0a7212 */ /* 0x000fe400078e3cff */
[----:B---3--:R-:W-:-:S04]  /*2e10*/  SEL R2, RZ, 0x1, P0 ;  /* 0x00000001ff027807 */ /* 0x008fc80000000000 */
[----:B------:R-:W-:Y:S01]  /*2e20*/  LOP3.LUT R9, R9, R2, RZ, 0x3c, !PT ;  /* 0x0000000209097212 */ /* 0x000fe200078e3cff */
[----:B------:R-:W-:Y:S06]  /*2e30*/  @P3 BRA `(.L_x_51) ;  /* 0xfffffffc002c3947 */ /* 0x000fec000383ffff */
[----:B------:R-:W-:Y:S01]  /*2e40*/  ULEA UR4, UR5, UR6, 0x3 ;  /* 0x0000000605047291 */ /* 0x000fe2000f8e18ff */
[----:B------:R-:W-:-:S08]  /*2e50*/  SHF.L.U32 R2, R12, 0x1f, RZ ;  /* 0x0000001f0c027819 */ /* 0x000fd000000006ff */
[----:B------:R-:W2:Y:S02]  /*2e60*/  SYNCS.PHASECHK.TRANS64 P0, [UR4+0x80], R2 ;  /* 0x00008002ff0075a7 */ /* 0x000ea40008001004 */
[----:B--2---:R-:W-:Y:S05]  /*2e70*/  @P0 BRA `(.L_x_52) ;  /* 0x0000000000080947 */ /* 0x004fea0003800000 */
[----:B------:R-:W2:Y:S02]  /*2e80*/  SYNCS.PHASECHK.TRANS64.TRYWAIT P0, [UR4+0x80], R2 ;  /* 0x00008002ff0075a7 */ /* 0x000ea40008001104 */
[----:B--2---:R-:W-:Y:S05]  /*2e90*/  @!P0 BRA `(.L_x_53) ;  /* 0x00000050004c8947 */ /* 0x004fea0003800000 */
.L_x_52:
[----:B------:R-:W-:-:S04]  /*2ea0*/  UIADD3 UR7, UPT, UPT, UR5, 0x1, URZ ;  /* 0x0000000105077890 */ /* 0x000fc8000fffe0ff */
[----:B------:R-:W-:-:S04]  /*2eb0*/  UISETP.NE.AND UP0, UPT, UR7, 0x2, UPT ;  /* 0x000000020700788c */ /* 0x000fc8000bf05270 */
[----:B------:R-:W-:Y:S02]  /*2ec0*/  USEL UR8, URZ, 0x1, UP0 ;  /* 0x00000001ff087887 */ /* 0x000fe40008000000 */
[----:B------:R-:W-:-:S04]  /*2ed0*/  USEL UR7, UR7, URZ, UP0 ;  /* 0x000000ff07077287 */ /* 0x000fc80008000000 */
[----:B------:R-:W-:Y:S01]  /*2ee0*/  ULEA UR7, UR7, UR6, 0x3 ;  /* 0x0000000607077291 */ /* 0x000fe2000f8e18ff */
[----:B--2---:R-:W-:-:S04]  /*2ef0*/  LOP3.LUT R2, R12, UR8, RZ, 0x3c, !PT ;  /* 0x000000080c027c12 */ /* 0x004fc8000f8e3cff */
[----:B------:R-:W-:-:S04]  /*2f00*/  SHF.L.U32 R0, R2, 0x1f, RZ ;  /* 0x0000001f02007819 */ /* 0x000fc800000006ff */
[----:B------:R-:W2:Y:S02]  /*2f10*/  SYNCS.PHASECHK.TRANS64 P0, [UR7+0x80], R0 ;  /* 0x00008000ff0075a7 */ /* 0x000ea40008001007 */
[----:B-12---:R-:W-:Y:S05]  /*2f20*/  @P0 EXIT ;  /* 0x000000000000094d */ /* 0x006fea0003800000 */
[----:B------:R-:W-:Y:S02]  /*2f30*/  SHF.L.U32 R2, R2, 0x1f, RZ ;  /* 0x0000001f02027819 */ /* 0x000fe400000006ff */
[----:B------:R-:W-:-:S07]  /*2f40*/  MOV R0, UR7 ;  /* 0x0000000700007c02 */ /* 0x000fce0008000f00 */
.L_x_54:
[----:B-1----:R1:W2:Y:S02]  /*2f50*/  SYNCS.PHASECHK.TRANS64.TRYWAIT P0, [R0+URZ+0x80], R2 ;  /* 0x00008002000075a7 */ /* 0x0022a400080011ff */
[----:B--2---:R-:W-:Y:S05]  /*2f60*/  @!P0 NANOSLEEP.SYNCS 0x989680 ;  /* 0x009896800000895d */ /* 0x004fea0003900000 */
[----:B------:R-:W2:Y:S02]  /*2f70*/  @!P0 SYNCS.PHASECHK.TRANS64 P0, [R0+URZ+0x80], R2 ;  /* 0x00008002000085a7 */ /* 0x000ea400080010ff */
[----:B--2---:R-:W-:Y:S05]  /*2f80*/  @P0 EXIT ;  /* 0x000000000000094d */ /* 0x004fea0003800000 */
[----:B------:R-:W-:Y:S05]  /*2f90*/  BRA `(.L_x_54) ;  /* 0xfffffffc00ec7947 */ /* 0x000fea000383ffff */
.L_x_47:
[----:B------:R-:W-:Y:S05]  /*2fa0*/  BRA.U UP4, `(.L_x_55) ;  /* 0x0000001104447547 */ /* 0x000fea000b800000 */
[----:B------:R-:W-:Y:S01]  /*2fb0*/  UMOV UR4, 0x40 ;  /* 0x0000004000047882 */ /* 0x000fe20000000000 */
[----:B------:R-:W-:Y:S01]  /*2fc0*/  NOP ;  /* 0x0000000000007918 */ /* 0x000fe20000000000 */
[----:B------:R-:W-:Y:S01]  /*2fd0*/  ULEA UR5, UR45, UR4, 0x18 ;  /* 0x000000042d057291 */ /* 0x000fe2000f8ec0ff */
[----:B------:R-:W-:Y:S02]  /*2fe0*/  UMOV UR6, 0x400 ;  /* 0x0000040000067882 */ /* 0x000fe40000000000 */
[----:B------:R-:W-:-:S06]  /*2ff0*/  ULEA UR6, UR45, UR6, 0x18 ;  /* 0x000000062d067291 */ /* 0x000fcc000f8ec0ff */
[----:B------:R-:W2:Y:S02]  /*3000*/  LDS.U8 R0, [UR5+0x1c] ;  /* 0x00001c05ff007984 */ /* 0x000ea40008000000 */
[----:B--2---:R-:W-:-:S13]  /*3010*/  ISETP.NE.AND P0, PT, R0, RZ, PT ;  /* 0x000000ff0000720c */ /* 0x004fda0003f05270 */
[----:B------:R-:W-:Y:S05]  /*3020*/  @P0 BRA `(.L_x_56) ;  /* 0x0000000000580947 */ /* 0x000fea0003800000 */
[----:B------:R-:W-:-:S13]  /*3030*/  ELECT P0, URZ, PT ;  /* 0x0000000000ff782f */ /* 0x000fda0003800000 */
[----:B------:R-:W-:Y:S05]  /*3040*/  @!P0 BRA `(.L_x_57) ;  /* 0x0000000000608947 */ /* 0x000fea0003800000 */
[----:B------:R-:W-:Y:S01]  /*3050*/  UMOV UR4, 0x10 ;  /* 0x0000001000047882 */ /* 0x000fe20000000000 */
[----:B------:R-:W-:Y:S01]  /*3060*/  HFMA2 R0, -RZ, RZ, 0, 5.9604644775390625e-08 ;  /* 0x00000001ff007431 */ /* 0x000fe200000001ff */
[----:B------:R-:W-:-:S03]  /*3070*/  MOV R3, 0xffff ;  /* 0x0000ffff00037802 */ /* 0x000fc60000000f00 */
[----:B------:R-:W-:Y:S04]  /*3080*/  DEPBAR.LE SB2, 0x36 ;  /* 0x0000ad800000791a */ /* 0x000fe80000000000 */
[----:B------:R-:W2:Y:S02]  /*3090*/  UTCATOMSWS.FIND_AND_SET.ALIGN UP0, UR4, UR4 ;  /* 0x00000004000475e3 */ /* 0x000ea40008000800 */
[----:B--2---:R-:W-:Y:S01]  /*30a0*/  MOV R4, UR4 ;  /* 0x0000000400047c02 */ /* 0x004fe20008000f00 */
[----:B------:R-:W-:Y:S06]  /*30b0*/  BRA.U UP0, `(.L_x_58) ;  /* 0x0000000100187547 */ /* 0x000fec000b800000 */
.L_x_59:
[----:B------:R-:W-:Y:S05]  /*30c0*/  NANOSLEEP 0x64 ;  /* 0x000000640000795d */ /* 0x000fea0003800000 */
[----:B------:R-:W-:-:S05]  /*30d0*/  UMOV UR4, 0x10 ;  /* 0x0000001000047882 */ /* 0x000fca0000000000 */
[----:B------:R-:W-:Y:S04]  /*30e0*/  DEPBAR.LE SB2, 0x36 ;  /* 0x0000ad800000791a */ /* 0x000fe80000000000 */
[----:B------:R-:W2:Y:S02]  /*30f0*/  UTCATOMSWS.FIND_AND_SET.ALIGN UP0, UR4, UR4 ;  /* 0x00000004000475e3 */ /* 0x000ea40008000800 */
[----:B--2---:R-:W-:Y:S01]  /*3100*/  MOV R4, UR4 ;  /* 0x0000000400047c02 */ /* 0x004fe20008000f00 */
[----:B------:R-:W-:Y:S05]  /*3110*/  BRA.U !UP0, `(.L_x_59) ;  /* 0xfffffffd08e87547 */ /* 0x000fea000b83ffff */
.L_x_58:
[-C--:B------:R-:W-:Y:S02]  /*3120*/  SHF.L.U32 R3, R3, R4.reuse, RZ ;  /* 0x0000000403037219 */ /* 0x080fe400000006ff */
[----:B------:R-:W-:Y:S01]  /*3130*/  SHF.L.U32 R0, R0, R4, RZ ;  /* 0x0000000400007219 */ /* 0x000fe200000006ff */
[----:B------:R-:W-:Y:S02]  /*3140*/  IMAD.SHL.U32 R4, R4, 0x20, RZ ;  /* 0x0000002004047824 */ /* 0x000fe400078e00ff */
[----:B------:R2:W-:Y:S04]  /*3150*/  ATOMS.OR RZ, [UR5+0x14], R3 ;  /* 0x00001403ffff798c */ /* 0x0005e8000b000005 */
[----:B------:R2:W-:Y:S04]  /*3160*/  ATOMS.OR RZ, [UR5+0x18], R0 ;  /* 0x00001800ffff798c */ /* 0x0005e8000b000005 */
[----:B------:R2:W-:Y:S01]  /*3170*/  STS [UR6+0x120], R4 ;  /* 0x00012004ff007988 */ /* 0x0005e20008000806 */
[----:B------:R-:W-:Y:S05]  /*3180*/  BRA `(.L_x_57) ;  /* 0x0000000000107947 */ /* 0x000fea0003800000 */
.L_x_56:
[----:B------:R-:W-:Y:S02]  /*3190*/  MOV R0, 0xffffffff ;  /* 0xffffffff00007802 */ /* 0x000fe40000000f00 */
[----:B------:R-:W-:-:S03]  /*31a0*/  MOV R4, 0x31d0 ;  /* 0x000031d000047802 */ /* 0x000fc60000000f00 */
[----:B------:R2:W-:Y:S04]  /*31b0*/  STS [UR6+0x120], R0 ;  /* 0x00012000ff007988 */ /* 0x0005e80008000806 */
[----:B-12--5:R-:W-:Y:S05]  /*31c0*/  CALL.REL.NOINC `($__internal_1_$__cuda_sm10x_tcgen05_guardrail_trap_phase_invalid_during_alloc) ;  /* 0x00000054000c7944 */ /* 0x026fea0003c00000 */
.L_x_57:
[----:B------:R-:W-:Y:S05]  /*31d0*/  WARPSYNC.ALL ;  /* 0x0000000000007948 */ /* 0x000fea0003800000 */
[----:B------:R-:W3:Y:S01]  /*31e0*/  S2UR UR4, SR_CgaCtaId ;  /* 0x00000000000479c3 */ /* 0x000ee20000008800 */
[----:B------:R-:W-:Y:S01]  /*31f0*/  UMOV UR41, 0x400 ;  /* 0x0000040000297882 */ /* 0x000fe20000000000 */
[----:B------:R-:W-:-:S06]  /*3200*/  NOP ;  /* 0x0000000000007918 */ /* 0x000fcc0000000000 */
[----:B------:R-:W-:Y:S06]  /*3210*/  BAR.ARV 0x6, 0xa0 ;  /* 0x0182800000007b1d */ /* 0x000fec0000002000 */
[----:B------:R-:W4:Y:S01]  /*3220*/  LDCU UR6, c[0x0][0x38c] ;  /* 0x00007180ff0677ac */ /* 0x000f220008000800 */
[----:B------:R-:W-:Y:S01]  /*3230*/  LOP3.LUT R2, R2, 0xffff, RZ, 0xc0, !PT ;  /* 0x0000ffff02027812 */ /* 0x000fe200078ec0ff */
[----:B------:R-:W-:Y:S01]  /*3240*/  IMAD.MOV.U32 R11, RZ, RZ, 0x1 ;  /* 0x00000001ff0b7424 */ /* 0x000fe200078e00ff */
[----:B------:R-:W-:Y:S01]  /*3250*/  CS2R R8, SRZ ;  /* 0x0000000000087805 */ /* 0x000fe2000001ff00 */
[----:B------:R-:W1:Y:S01]  /*3260*/  LDCU UR7, c[0x0][0x38c] ;  /* 0x00007180ff0777ac */ /* 0x000e620008000800 */
[----:B------:R-:W-:Y:S01]  /*3270*/  R2UR UR42, R2 ;  /* 0x00000000022a72ca */ /* 0x000fe200000e0000 */
[----:B------:R-:W-:Y:S01]  /*3280*/  IMAD.MOV.U32 R10, RZ, RZ, RZ ;  /* 0x000000ffff0a7224 */ /* 0x000fe200078e00ff */
[----:B------:R-:W-:Y:S01]  /*3290*/  UMOV UR45, URZ ;  /* 0x000000ff002d7c82 */ /* 0x000fe20008000000 */
[----:B------:R-:W-:Y:S01]  /*32a0*/  UMOV UR39, URZ ;  /* 0x000000ff00277c82 */ /* 0x000fe20008000000 */
[----:B---3--:R-:W-:Y:S01]  /*32b0*/  ULEA UR41, UR4, UR41, 0x18 ;  /* 0x0000002904297291 */ /* 0x008fe2000f8ec0ff */
[----:B------:R-:W-:Y:S01]  /*32c0*/  UMOV UR62, 0x0 ;  /* 0x00000000003e7882 */ /* 0x000fe20000000000 */
[----:B------:R-:W-:-:S02]  /*32d0*/  UMOV UR63, 0x42004a0 ;  /* 0x042004a0003f7882 */ /* 0x000fc40000000000 */
[----:B------:R-:W-:Y:S02]  /*32e0*/  UIADD3 UR5, UPT, UPT, UR41, 0x4400, URZ ;  /* 0x0000440029057890 */ /* 0x000fe4000fffe0ff */
[----:B------:R-:W-:Y:S02]  /*32f0*/  UIADD3 UR4, UPT, UPT, UR41, 0x14400, URZ ;  /* 0x0001440029047890 */ /* 0x000fe4000fffe0ff */
[----:B----4-:R-:W-:Y:S01]  /*3300*/  UIADD3 UR6, UPT, UPT, UR6, 0xff, URZ ;  /* 0x000000ff06067890 */ /* 0x010fe2000fffe0ff */
[----:B--2---:R-:W2:Y:S01]  /*3310*/  LDS R0, [UR41+0x120] ;  /* 0x00012029ff007984 */ /* 0x004ea20008000800 */
[----:B------:R-:W-:Y:S02]  /*3320*/  USHF.R.U32.HI UR5, URZ, 0x4, UR5 ;  /* 0x00000004ff057899 */ /* 0x000fe40008011605 */
[----:B------:R-:W-:Y:S02]  /*3330*/  USHF.R.S32.HI UR47, URZ, 0x1f, UR6 ;  /* 0x0000001fff2f7899 */ /* 0x000fe40008011406 */
[----:B------:R-:W-:-:S02]  /*3340*/  USHF.R.U32.HI UR4, URZ, 0x4, UR4 ;  /* 0x00000004ff047899 */ /* 0x000fc40008011604 */
[----:B------:R-:W-:Y:S02]  /*3350*/  ULEA.HI UR47, UR47, UR6, URZ, 0x8 ;  /* 0x000000062f2f7291 */ /* 0x000fe4000f8f40ff */
[----:B------:R-:W-:Y:S02]  /*3360*/  ULOP3.LUT UR5, UR5, 0x3fff, URZ, 0xc0, !UPT ;  /* 0x00003fff05057892 */ /* 0x000fe4000f8ec0ff */
[----:B------:R-:W-:Y:S02]  /*3370*/  USHF.R.S32.HI UR47, URZ, 0x8, UR47 ;  /* 0x00000008ff2f7899 */ /* 0x000fe4000801142f */
[----:B------:R-:W-:Y:S02]  /*3380*/  ULOP3.LUT UR4, UR4, 0x3fff, URZ, 0xc0, !UPT ;  /* 0x00003fff04047892 */ /* 0x000fe4000f8ec0ff */
[----:B------:R-:W-:Y:S01]  /*3390*/  UISETP.LT.AND UP0, UPT, UR47, 0x1, UPT ;  /* 0x000000012f00788c */ /* 0x000fe2000bf01270 */
[----:B------:R-:W-:Y:S01]  /*33a0*/  UMOV UR60, 0x0 ;  /* 0x00000000003c7882 */ /* 0x000fe20000000000 */
[----:B------:R-:W-:-:S02]  /*33b0*/  UMOV UR61, 0x42004a0 ;  /* 0x042004a0003d7882 */ /* 0x000fc40000000000 */
[----:B------:R-:W-:Y:S01]  /*33c0*/  USEL UR64, UR47, 0x1, !UP0 ;  /* 0x000000012f407887 */ /* 0x000fe2000c000000 */
[----:B------:R-:W-:Y:S01]  /*33d0*/  UMOV UR58, 0x0 ;  /* 0x00000000003a7882 */ /* 0x000fe20000000000 */
[----:B------:R-:W-:Y:S01]  /*33e0*/  UMOV UR59, 0x42004a0 ;  /* 0x042004a0003b7882 */ /* 0x000fe20000000000 */
[----:B------:R-:W-:Y:S01]  /*33f0*/  UMOV UR56, 0x0 ;  /* 0x0000000000387882 */ /* 0x000fe20000000000 */
[----:B------:R-:W-:Y:S01]  /*3400*/  UMOV UR57, 0x42004a0 ;  /* 0x042004a000397882 */ /* 0x000fe20000000000 */
[----:B------:R-:W-:Y:S01]  /*3410*/  UMOV UR54, 0x0 ;  /* 0x0000000000367882 */ /* 0x000fe20000000000 */
[----:B------:R-:W-:Y:S01]  /*3420*/  UMOV UR55, 0x42004a0 ;  /* 0x042004a000377882 */ /* 0x000fe20000000000 */
[----:B------:R-:W-:Y:S01]  /*3430*/  UMOV UR52, 0x0 ;  /* 0x0000000000347882 */ /* 0x000fe20000000000 */
[----:B------:R-:W-:Y:S01]  /*3440*/  UMOV UR53, 0x42004a0 ;  /* 0x042004a000357882 */ /* 0x000fe20000000000 */
[----:B------:R-:W-:Y:S02]  /*3450*/  ULOP3.LUT UR43, UR5, 0x10000, URZ, 0xfc, !UPT ;  /* 0x00010000052b7892 */ /* 0x000fe4000f8efcff */
[----:B------:R-:W-:-:S02]  /*3460*/  ULOP3.LUT UR44, UR4, 0x10000, URZ, 0xfc, !UPT ;  /* 0x00010000042c7892 */ /* 0x000fc4000f8efcff */
[----:B------:R-:W-:Y:S02]  /*3470*/  UIADD3 UR64, UPT, UPT, -UR64, URZ, URZ ;  /* 0x000000ff40407290 */ /* 0x000fe4000fffe1ff */
[----:B-1----:R-:W-:Y:S01]  /*3480*/  UISETP.GE.AND UP4, UPT, UR7, 0x1, UPT ;  /* 0x000000010700788c */ /* 0x002fe2000bf86270 */
[----:B------:R-:W-:Y:S01]  /*3490*/  UMOV UR50, 0x0 ;  /* 0x0000000000327882 */ /* 0x000fe20000000000 */
[----:B------:R-:W-:Y:S01]  /*34a0*/  UMOV UR51, 0x42004a0 ;  /* 0x042004a000337882 */ /* 0x000fe20000000000 */
[----:B------:R-:W-:Y:S01]  /*34b0*/  UMOV UR48, 0x0 ;  /* 0x0000000000307882 */ /* 0x000fe20000000000 */
[----:B--2---:R-:W-:Y:S01]  /*34c0*/  R2UR UR65, R0 ;  /* 0x00000000004172ca */ /* 0x004fe200000e0000 */
[----:B------:R-:W-:-:S14]  /*34d0*/  UMOV UR49, 0x42004a0 ;  /* 0x042004a000317882 */ /* 0x000fdc0000000000 */
.L_x_66:
[----:B------:R-:W-:Y:S02]  /*34e0*/  LEA R0, R10, UR41, 0x3 ;  /* 0x000000290a007c11 */ /* 0x000fe4000f8e18ff */
[----:B------:R-:W-:Y:S02]  /*34f0*/  SHF.L.U32 R2, R9, 0x1f, RZ ;  /* 0x0000001f09027819 */ /* 0x000fe400000006ff */
[----:B------:R-:W-:Y:S01]  /*3500*/  PLOP3.LUT P0, PT, PT, PT, UP4, 0x80, 0x8 ;  /* 0x000000000008781c */ /* 0x000fe20003f0f048 */
[----:B------:R-:W-:Y:S01]  /*3510*/  VIADD R3, R0, 0x80 ;  /* 0x0000008000037836 */ /* 0x000fe20000000000 */
[----:B-1----:R-:W1:Y:S02]  /*3520*/  SYNCS.PHASECHK.TRANS64.TRYWAIT P1, [R0+URZ+0x70], R2 ;  /* 0x00007002000075a7 */ /* 0x002e6400080211ff */
[----:B-1-3--:R-:W-:Y:S09]  /*3530*/  @!P1 BRA `(.L_x_60) ;  /* 0x0000004800bc9947 */ /* 0x00aff20003800000 */
.L_x_127:
[----:B------:R-:W-:Y:S01]  /*3540*/  LEA R4, R10, UR41, 0x4 ;  /* 0x000000290a047c11 */ /* 0x000fe2000f8e20ff */
[----:B------:R-:W-:Y:S01]  /*3550*/  @UP4 ULEA UR4, UR39, UR41, 0x3 ;  /* 0x0000002927044291 */ /* 0x000fe2000f8e18ff */
[----:B------:R-:W-:Y:S01]  /*3560*/  PLOP3.LUT P2, PT, PT, PT, PT, 0x80, 0x8 ;  /* 0x000000000008781c */ /* 0x000fe20003f4f070 */
[----:B------:R-:W-:Y:S01]  /*3570*/  ULEA UR46, UR45, UR41, 0x3 ;  /* 0x000000292d2e7291 */ /* 0x000fe2000f8e18ff */
[----:B------:R-:W-:Y:S02]  /*3580*/  PRMT R3, RZ, 0x654, R3 ;  /* 0x00000654ff037816 */ /* 0x000fe40000000003 */
[----:B------:R-:W2:Y:S01]  /*3590*/  LDS.128 R4, [R4+0x100] ;  /* 0x0001000004047984 */ /* 0x000ea20000000c00 */
[----:B-1----:R-:W-:Y:S02]  /*35a0*/  @P0 SHF.L.U32 R2, R8, 0x1f, RZ ;  /* 0x0000001f08020819 */ /* 0x002fe400000006ff */
[----:B------:R-:W-:Y:S01]  /*35b0*/  SHF.L.U32 R0, R11, 0x1f, RZ ;  /* 0x0000001f0b007819 */ /* 0x000fe200000006ff */
[----:B------:R-:W-:Y:S01]  /*35c0*/  @!PT LDS RZ, [RZ] ;  /* 0x00000000fffff984 */ /* 0x000fe20000000800 */
[----:B------:R-:W-:Y:S01]  /*35d0*/  @!PT LDS RZ, [RZ] ;  /* 0x00000000fffff984 */ /* 0x000fe20000000800 */
[----:B------:R-:W-:Y:S01]  /*35e0*/  @!PT LDS RZ, [RZ] ;  /* 0x00000000fffff984 */ /* 0x000fe20000000800 */
[----:B------:R-:W-:Y:S01]  /*35f0*/  @!PT LDS RZ, [RZ] ;  /* 0x00000000fffff984 */ /* 0x000fe20000000800 */
[----:B------:R1:W-:Y:S06]  /*3600*/  MEMBAR.ALL.CTA ;  /* 0x0000000000007992 */ /* 0x0003ec0000008000 */
[----:B-1----:R-:W1:Y:S02]  /*3610*/  FENCE.VIEW.ASYNC.S ;  /* 0x00000000000073c6 */ /* 0x002e640000000000 */
[----:B-1----:R1:W-:Y:S01]  /*3620*/  SYNCS.ARRIVE.TRANS64.RED.A1T0 RZ, [R3+URZ], RZ ;  /* 0x000000ff03ff79a7 */ /* 0x0023e200081004ff */
[----:B------:R1:W3:Y:S01]  /*3630*/  @P0 SYNCS.PHASECHK.TRANS64.TRYWAIT P2, [UR4], R2 ;  /* 0x00000002ff0005a7 */ /* 0x0002e20008041104 */
[----:B------:R-:W-:Y:S01]  /*3640*/  ULEA.HI UR4, UR45, UR45, URZ, 0x1 ;  /* 0x0000002d2d047291 */ /* 0x000fe2000f8f08ff */
[----:B--2---:R-:W-:-:S03]  /*3650*/  LOP3.LUT P1, RZ, R6, 0x1, RZ, 0xc0, !PT ;  /* 0x0000000106ff7812 */ /* 0x004fc6000782c0ff */
[----:B------:R-:W-:Y:S02]  /*3660*/  USHF.L.U32 UR5, UR4, 0x6, URZ ;  /* 0x0000000604057899 */ /* 0x000fe400080006ff */
[----:B------:R-:W-:Y:S02]  /*3670*/  ULOP3.LUT UR36, UR4, 0xffe, URZ, 0xc0, !UPT ;  /* 0x00000ffe04247892 */ /* 0x000fe4000f8ec0ff */
[----:B------:R-:W-:Y:S02]  /*3680*/  ULOP3.LUT UR4, UR5, 0xffffff80, URZ, 0xc0, !UPT ;  /* 0xffffff8005047892 */ /* 0x000fe4000f8ec0ff */
[----:B------:R-:W-:Y:S02]  /*3690*/  UIADD3 UR36, UPT, UPT, -UR36, UR45, URZ ;  /* 0x0000002d24247290 */ /* 0x000fe4000fffe1ff */
[----:B------:R-:W-:Y:S01]  /*36a0*/  UIADD3 UR4, UPT, UPT, UR65, UR4, URZ ;  /* 0x0000000441047290 */ /* 0x000fe2000fffe0ff */
[----:B------:R-:W2:Y:S03]  /*36b0*/  SYNCS.PHASECHK.TRANS64.TRYWAIT P0, [UR46+0xb0], R0 ;  /* 0x0000b000ff0075a7 */ /* 0x000ea6000800112e */
[----:B------:R-:W-:Y:S01]  /*36c0*/  ULEA UR36, UR36, UR4, 0x14 ;  /* 0x0000000424247291 */ /* 0x000fe2000f8ea0ff */
[----:B-123--:R-:W-:Y:S11]  /*36d0*/  @!P0 BRA `(.L_x_61) ;  /* 0x0000004800688947 */ /* 0x00eff60003800000 */
.L_x_129:
[----:B------:R-:W-:Y:S01]  /*36e0*/  IADD3 R10, PT, PT, R10, 0x1, RZ ;  /* 0x000000010a0a7810 */ /* 0x000fe20007ffe0ff */
[----:B------:R-:W-:Y:S06]  /*36f0*/  BRA.U !UP4, `(.L_x_62) ;  /* 0x000000050c107547 */ /* 0x000fec000b800000 */
[----:B------:R-:W-:Y:S01]  /*3700*/  UPLOP3.LUT UP2, UPT, UPT, UPT, UPT, 0x40, 0x4 ;  /* 0x000000000004789c */ /* 0x000fe20003f4e870 */
[----:B------:R-:W-:Y:S01]  /*3710*/  UMOV UR38, UR64 ;  /* 0x0000004000267c82 */ /* 0x000fe20008000000 */
[----:B------:R-:W-:Y:S01]  /*3720*/  UMOV UR37, UR47 ;  /* 0x0000002f00257c82 */ /* 0x000fe20008000000 */
[----:B------:R-:W-:-:S08]  /*3730*/  UMOV UR5, UR39 ;  /* 0x0000002700057c82 */ /* 0x000fd00008000000 */
.L_x_65:
[----:B------:R-:W-:Y:S02]  /*3740*/  UIADD3 UR38, UPT, UPT, UR38, 0x1, URZ ;  /* 0x0000000126267890 */ /* 0x000fe4000fffe0ff */
[----:B------:R-:W-:Y:S02]  /*3750*/  ULEA UR7, UR5, UR41, 0x3 ;  /* 0x0000002905077291 */ /* 0x000fe4000f8e18ff */
[----:B------:R-:W-:Y:S01]  /*3760*/  UISETP.NE.AND UP3, UPT, UR38, URZ, UPT ;  /* 0x000000ff2600728c */ /* 0x000fe2000bf65270 */
[----:B--23--:R-:W-:Y:S10]  /*3770*/  @P2 BRA `(.L_x_63) ;  /* 0x00000000000c2947 */ /* 0x00cff40003800000 */
[----:B-1----:R-:W-:Y:S04]  /*3780*/  SHF.L.U32 R2, R8, 0x1f, RZ ;  /* 0x0000001f08027819 */ /* 0x002fe800000006ff */
[----:B------:R-:W1:Y:S02]  /*3790*/  SYNCS.PHASECHK.TRANS64.TRYWAIT P0, [UR7], R2 ;  /* 0x00000002ff0075a7 */ /* 0x000e640008001107 */
[----:B-1----:R-:W-:Y:S05]  /*37a0*/  @!P0 BRA `(.L_x_64) ;  /* 0x00000048004c8947 */ /* 0x002fea0003800000 */
.L_x_63:
[----:B------:R-:W-:Y:S01]  /*37b0*/  UISETP.NE.AND UP0, UPT, UR37, 0x1, UPT ;  /* 0x000000012500788c */ /* 0x000fe2000bf05270 */
[----:B------:R-:W-:Y:S01]  /*37c0*/  PLOP3.LUT P2, PT, PT, PT, PT, 0x80, 0x8 ;  /* 0x000000000008781c */ /* 0x000fe20003f4f070 */
[----:B------:R-:W-:Y:S02]  /*37d0*/  UIADD3 UR4, UPT, UPT, UR5, 0x1, URZ ;  /* 0x0000000105047890 */ /* 0x000fe4000fffe0ff */
[----:B------:R-:W-:Y:S02]  /*37e0*/  UIADD3 UR40, UPT, UPT, UR7, 0x20, URZ ;  /* 0x0000002007287890 */ /* 0x000fe4000fffe0ff */
[----:B------:R-:W-:Y:S01]  /*37f0*/  UISETP.NE.AND UP1, UPT, UR4, 0x4, UPT ;  /* 0x000000040400788c */ /* 0x000fe2000bf25270 */
[----:B------:R-:W-:Y:S01]  /*3800*/  PLOP3.LUT P0, PT, PT, PT, UP0, 0x80, 0x8 ;  /* 0x000000000008781c */ /* 0x000fe20003f0f008 */
[----:B------:R-:W-:Y:S02]  /*3810*/  UIADD3 UR37, UPT, UPT, UR37, -0x1, URZ ;  /* 0xffffffff25257890 */ /* 0x000fe4000fffe0ff */
[----:B------:R-:W-:Y:S02]  /*3820*/  USEL UR6, URZ, 0x1, UP1 ;  /* 0x00000001ff067887 */ /* 0x000fe40008800000 */
[----:B------:R-:W-:Y:S01]  /*3830*/  USEL UR39, UR4, URZ, UP1 ;  /* 0x000000ff04277287 */ /* 0x000fe20008800000 */
[----:B------:R-:W-:Y:S01]  /*3840*/  UMOV UR7, 0x40004040 ;  /* 0x4000404000077882 */ /* 0x000fe20000000000 */
[----:B------:R-:W-:Y:S02]  /*3850*/  UMOV UR35, 0x40004040 ;  /* 0x4000404000237882 */ /* 0x000fe40000000000 */
[----:B------:R-:W-:Y:S01]  /*3860*/  @UP0 ULEA UR4, UR39, UR41, 0x3 ;  /* 0x0000002927040291 */ /* 0x000fe2000f8e18ff */
[----:B------:R-:W-:Y:S01]  /*3870*/  LOP3.LUT R8, R8, UR6, RZ, 0x3c, !PT ;  /* 0x0000000608087c12 */ /* 0x000fe2000f8e3cff */
[----:B------:R-:W-:Y:S01]  /*3880*/  ULEA UR6, UR5, UR44, 0xb ;  /* 0x0000002c05067291 */ /* 0x000fe2000f8e58ff */
[----:B------:R-:W-:Y:S02]  /*3890*/  UMOV UR33, 0x40004040 ;  /* 0x4000404000217882 */ /* 0x000fe40000000000 */
[----:B-1----:R-:W-:Y:S01]  /*38a0*/  @P0 SHF.L.U32 R0, R8, 0x1f, RZ ;  /* 0x0000001f08000819 */ /* 0x002fe200000006ff */
[----:B------:R-:W-:Y:S02]  /*38b0*/  UIADD3 UR34, UPT, UPT, UR6, 0x2, URZ ;  /* 0x0000000206227890 */ /* 0x000fe4000fffe0ff */
[----:B------:R-:W-:Y:S01]  /*38c0*/  UIADD3 UR30, UPT, UPT, UR6, 0x4, URZ ;  /* 0x00000004061e7890 */ /* 0x000fe2000fffe0ff */
[----:B------:R2:W3:Y:S01]  /*38d0*/  @P0 SYNCS.PHASECHK.TRANS64.TRYWAIT P2, [UR4], R0 ;  /* 0x00000000ff0005a7 */ /* 0x0004e20008041104 */
[----:B------:R-:W-:Y:S02]  /*38e0*/  ULEA UR4, UR5, UR43, 0xa ;  /* 0x0000002b05047291 */ /* 0x000fe4000f8e50ff */
[----:B------:R-:W-:Y:S02]  /*38f0*/  UIADD3 UR26, UPT, UPT, UR6, 0x6, URZ ;  /* 0x00000006061a7890 */ /* 0x000fe4000fffe0ff */
        /* <DEDUP_REMOVED lines=10> */
[----:B------:R-:W-:Y:S01]  /*39a0*/  UIADD3 UR8, UPT, UPT, UR4, 0x206, URZ ;  /* 0x0000020604087890 */ /* 0x000fe2000fffe0ff */
[----:B------:R-:W-:Y:S01]  /*39b0*/  UMOV UR5, 0x40004040 ;  /* 0x4000404000057882 */ /* 0x000fe20000000000 */
[----:B------:R-:W-:Y:S01]  /*39c0*/  UMOV UR31, 0x40004040 ;  /* 0x40004040001f7882 */ /* 0x000fe20000000000 */
[----:B------:R1:W-:Y:S01]  /*39d0*/  UTCIMMA gdesc[UR4], gdesc[UR6], tmem[UR36], tmem[UR62], idesc[UR63], UP2 ;  /* 0x00ff3e06040075ea */ /* 0x0003e20009000124 */
[----:B------:R-:W-:Y:S01]  /*39e0*/  UPLOP3.LUT UP2, UPT, UPT, UPT, UPT, 0x80, 0x8 ;  /* 0x000000000008789c */ /* 0x000fe20003f4f070 */
[----:B------:R2:W-:Y:S01]  /*39f0*/  UTCIMMA gdesc[UR32], gdesc[UR34], tmem[UR36], tmem[UR60], idesc[UR61], UPT ;  /* 0x00ff3c22200075ea */ /* 0x0005e2000b800124 */
[----:B------:R-:W-:Y:S01]  /*3a00*/  UMOV UR29, 0x40004040 ;  /* 0x40004040001d7882 */ /* 0x000fe20000000000 */
[----:B------:R-:W-:Y:S01]  /*3a10*/  UMOV UR27, 0x40004040 ;  /* 0x40004040001b7882 */ /* 0x000fe20000000000 */
        /* <DEDUP_REMOVED lines=12> */
[----:B------:R-:W-:Y:S01]  /*3ae0*/  UMOV UR9, 0x40004040 ;  /* 0x4000404000097882 */ /* 0x000fe20000000000 */
[----:B------:R2:W-:Y:S01]  /*3af0*/  UTCIMMA gdesc[UR12], gdesc[UR14], tmem[UR36], tmem[UR50], idesc[UR51], UPT ;  /* 0x00ff320e0c0075ea */ /* 0x0005e2000b800124 */
[----:B------:R2:W-:Y:S01]  /*3b00*/  UTCIMMA gdesc[UR8], gdesc[UR10], tmem[UR36], tmem[UR48], idesc[UR49], UPT ;  /* 0x00ff300a080075ea */ /* 0x0005e2000b800124 */
[----:B------:R2:W-:Y:S01]  /*3b10*/  UTCBAR.MULTICAST [UR40], URZ, UR42 ;  /* 0x000000ff280073e9 */ /* 0x0005e2000800082a */
[----:B-1----:R-:W-:Y:S01]  /*3b20*/  UMOV UR5, UR39 ;  /* 0x0000002700057c82 */ /* 0x002fe20008000000 */
[----:B------:R-:W-:Y:S05]  /*3b30*/  BRA.U UP3, `(.L_x_65) ;  /* 0xfffffffd03007547 */ /* 0x000fea000b83ffff */
.L_x_62:
[----:B------:R-:W-:Y:S01]  /*3b40*/  UIADD3 UR4, UPT, UPT, UR45, 0x1, URZ ;  /* 0x000000012d047890 */ /* 0x000fe2000fffe0ff */
[C---:B------:R-:W-:Y:S01]  /*3b50*/  ISETP.NE.AND P0, PT, R10.reuse, 0x2, PT ;  /* 0x000000020a00780c */ /* 0x040fe20003f05270 */
[----:B------:R-:W-:Y:S02]  /*3b60*/  UIADD3 UR5, UPT, UPT, UR46, 0x90, URZ ;  /* 0x000000902e057890 */ /* 0x000fe4000fffe0ff */
[----:B------:R-:W-:Y:S01]  /*3b70*/  UISETP.NE.AND UP0, UPT, UR4, 0x4, UPT ;  /* 0x000000040400788c */ /* 0x000fe2000bf05270 */
[----:B-12---:R-:W-:Y:S02]  /*3b80*/  SEL R0, RZ, 0x1, P0 ;  /* 0x00000001ff007807 */ /* 0x006fe40000000000 */
[----:B------:R-:W-:Y:S01]  /*3b90*/  SEL R10, R10, RZ, P0 ;  /* 0x000000ff0a0a7207 */ /* 0x000fe20000000000 */
[----:B------:R-:W-:Y:S01]  /*3ba0*/  USEL UR6, URZ, 0x1, UP0 ;  /* 0x00000001ff067887 */ /* 0x000fe20008000000 */
[----:B------:R-:W-:Y:S01]  /*3bb0*/  LOP3.LUT R9, R9, R0, RZ, 0x3c, !PT ;  /* 0x0000000009097212 */ /* 0x000fe200078e3cff */
[----:B------:R-:W-:Y:S01]  /*3bc0*/  USEL UR45, UR4, URZ, UP0 ;  /* 0x000000ff042d7287 */ /* 0x000fe20008000000 */
[----:B------:R1:W-:Y:S03]  /*3bd0*/  UTCBAR [UR5], URZ ;  /* 0x000000ff050073e9 */ /* 0x0003e600080000ff */
[----:B------:R-:W-:Y:S01]  /*3be0*/  LOP3.LUT R11, R11, UR6, RZ, 0x3c, !PT ;  /* 0x000000060b0b7c12 */ /* 0x000fe2000f8e3cff */
[----:B------:R-:W-:Y:S07]  /*3bf0*/  @P1 BRA `(.L_x_66) ;  /* 0xfffffff800381947 */ /* 0x000fee000383ffff */
[----:B------:R-:W2:Y:S01]  /*3c00*/  S2UR UR8, SR_CgaCtaId ;  /* 0x00000000000879c3 */ /* 0x000ea20000008800 */
[----:B------:R-:W-:Y:S01]  /*3c10*/  ELECT P0, URZ, PT ;  /* 0x0000000000ff782f */ /* 0x000fe20003800000 */
[----:B------:R-:W-:Y:S01]  /*3c20*/  IMAD.MOV.U32 R0, RZ, RZ, 0x1 ;  /* 0x00000001ff007424 */ /* 0x000fe200078e00ff */
[----:B------:R-:W-:Y:S01]  /*3c30*/  UIADD3 UR41, UPT, UPT, UR41, 0xb0, URZ ;  /* 0x000000b029297890 */ /* 0x000fe2000fffe0ff */
[----:B------:R-:W-:Y:S01]  /*3c40*/  SHF.L.U32 R2, R11, 0x1f, RZ ;  /* 0x0000001f0b027819 */ /* 0x000fe200000006ff */
[----:B------:R-:W-:-:S03]  /*3c50*/  UMOV UR4, 0x40 ;  /* 0x0000004000047882 */ /* 0x000fc60000000000 */
[----:B------:R-:W-:Y:S01]  /*3c60*/  UVIRTCOUNT.DEALLOC.SMPOOL 0x80 ;  /* 0x000000800000784c */ /* 0x000fe20000000000 */
[----:B--2---:R-:W-:Y:S02]  /*3c70*/  ULEA UR8, UR8, UR4, 0x18 ;  /* 0x0000000408087291 */ /* 0x004fe4000f8ec0ff */
[----:B------:R-:W-:-:S07]  /*3c80*/  ULEA UR4, UR45, UR41, 0x3 ;  /* 0x000000292d047291 */ /* 0x000fce000f8e18ff */
[----:B------:R2:W-:Y:S02]  /*3c90*/  @P0 STS.U8 [UR8+0x1c], R0 ;  /* 0x00001c00ff000988 */ /* 0x0005e40008000008 */
[----:B------:R-:W4:Y:S02]  /*3ca0*/  SYNCS.PHASECHK.TRANS64.TRYWAIT P0, [UR4], R2 ;  /* 0x00000002ff0075a7 */ /* 0x000f240008001104 */
[----:B--2-4-:R-:W-:Y:S05]  /*3cb0*/  @!P0 BRA `(.L_x_67) ;  /* 0x0000004400208947 */ /* 0x014fea0003800000 */
.L_x_132:
[----:B------:R-:W-:-:S04]  /*3cc0*/  UIADD3 UR4, UPT, UPT, UR45, 0x1, URZ ;  /* 0x000000012d047890 */ /* 0x000fc8000fffe0ff */
[----:B------:R-:W-:-:S04]  /*3cd0*/  UISETP.NE.AND UP0, UPT, UR4, 0x4, UPT ;  /* 0x000000040400788c */ /* 0x000fc8000bf05270 */
[----:B------:R-:W-:Y:S02]  /*3ce0*/  USEL UR6, URZ, 0x1, UP0 ;  /* 0x00000001ff067887 */ /* 0x000fe40008000000 */
[----:B------:R-:W-:-:S04]  /*3cf0*/  USEL UR4, UR4, URZ, UP0 ;  /* 0x000000ff04047287 */ /* 0x000fc80008000000 */
[----:B-1----:R-:W-:Y:S01]  /*3d00*/  ULEA UR5, UR4, UR41, 0x3 ;  /* 0x0000002904057291 */ /* 0x002fe2000f8e18ff */
[----:B--2---:R-:W-:-:S04]  /*3d10*/  LOP3.LUT R2, R11, UR6, RZ, 0x3c, !PT ;  /* 0x000000060b027c12 */ /* 0x004fc8000f8e3cff */
[----:B------:R-:W-:-:S04]  /*3d20*/  SHF.L.U32 R3, R2, 0x1f, RZ ;  /* 0x0000001f02037819 */ /* 0x000fc800000006ff */
[----:B------:R-:W1:Y:S02]  /*3d30*/  SYNCS.PHASECHK.TRANS64.TRYWAIT P0, [UR5], R3 ;  /* 0x00000003ff0075a7 */ /* 0x000e640008001105 */
[----:B-1----:R-:W-:Y:S05]  /*3d40*/  @!P0 BRA `(.L_x_68) ;  /* 0x0000004400148947 */ /* 0x002fea0003800000 */
.L_x_134:
        /* <DEDUP_REMOVED lines=9> */
.L_x_136:
[----:B------:R-:W-:-:S04]  /*3de0*/  UIADD3 UR4, UPT, UPT, UR4, 0x1, URZ ;  /* 0x0000000104047890 */ /* 0x000fc8000fffe0ff */
[----:B------:R-:W-:-:S04]  /*3df0*/  UISETP.NE.AND UP0, UPT, UR4, 0x4, UPT ;  /* 0x000000040400788c */ /* 0x000fc8000bf05270 */
[----:B------:R-:W-:Y:S02]  /*3e00*/  USEL UR5, URZ, 0x1, UP0 ;  /* 0x00000001ff057887 */ /* 0x000fe40008000000 */
[----:B------:R-:W-:-:S04]  /*3e10*/  USEL UR4, UR4, URZ, UP0 ;  /* 0x000000ff04047287 */ /* 0x000fc80008000000 */
[----:B------:R-:W-:Y:S01]  /*3e20*/  ULEA UR4, UR4, UR41, 0x3 ;  /* 0x0000002904047291 */ /* 0x000fe2000f8e18ff */
[----:B------:R-:W-:-:S04]  /*3e30*/  LOP3.LUT R2, R2, UR5, RZ, 0x3c, !PT ;  /* 0x0000000502027c12 */ /* 0x000fc8000f8e3cff */
[----:B------:R-:W-:-:S04]  /*3e40*/  SHF.L.U32 R2, R2, 0x1f, RZ ;  /* 0x0000001f02027819 */ /* 0x000fc800000006ff */
[----:B------:R-:W2:Y:S02]  /*3e50*/  SYNCS.PHASECHK.TRANS64.TRYWAIT P0, [UR4], R2 ;  /* 0x00000002ff0075a7 */ /* 0x000ea40008001104 */
[----:B--2---:R-:W-:Y:S05]  /*3e60*/  @!P0 BRA `(.L_x_70) ;  /* 0x0000004000fc8947 */ /* 0x004fea0003800000 */
.L_x_138:
[----:B------:R-:W-:Y:S01]  /*3e70*/  NOP ;  /* 0x0000000000007918 */ /* 0x000fe20000000000 */
[----:B-1----:R-:W1:Y:S01]  /*3e80*/  LDS R0, [UR8+0x14] ;  /* 0x00001408ff007984 */ /* 0x002e620008000800 */
[----:B------:R-:W-:Y:S01]  /*3e90*/  ULOP3.LUT UR4, UR65, 0xffff, URZ, 0xc0, !UPT ;  /* 0x0000ffff41047892 */ /* 0x000fe2000f8ec0ff */
[----:B------:R-:W-:Y:S01]  /*3ea0*/  UMOV UR5, 0xffff ;  /* 0x0000ffff00057882 */ /* 0x000fe20000000000 */
[----:B------:R-:W-:Y:S02]  /*3eb0*/  UMOV UR6, 0x1 ;  /* 0x0000000100067882 */ /* 0x000fe40000000000 */
[----:B------:R-:W-:-:S04]  /*3ec0*/  USHF.R.U32.HI UR4, URZ, 0x5, UR4 ;  /* 0x00000005ff047899 */ /* 0x000fc80008011604 */
[----:B------:R-:W-:Y:S02]  /*3ed0*/  USHF.L.U32 UR5, UR5, UR4, URZ ;  /* 0x0000000405057299 */ /* 0x000fe400080006ff */
[----:B------:R-:W-:-:S04]  /*3ee0*/  USHF.L.U32 UR4, UR6, UR4, URZ ;  /* 0x0000000406047299 */ /* 0x000fc800080006ff */
[----:B-1----:R-:W-:-:S04]  /*3ef0*/  LOP3.LUT R0, R0, UR5, RZ, 0xc0, !PT ;  /* 0x0000000500007c12 */ /* 0x002fc8000f8ec0ff */
[----:B------:R-:W-:-:S13]  /*3f00*/  ISETP.NE.AND P0, PT, R0, UR5, PT ;  /* 0x0000000500007c0c */ /* 0x000fda000bf05270 */
[----:B------:R-:W-:Y:S05]  /*3f10*/  @P0 BRA `(.L_x_71) ;  /* 0x0000000000580947 */ /* 0x000fea0003800000 */
[----:B------:R-:W1:Y:S02]  /*3f20*/  LDS R0, [UR8+0x18] ;  /* 0x00001808ff007984 */ /* 0x000e640008000800 */
[----:B-1----:R-:W-:-:S04]  /*3f30*/  LOP3.LUT R0, R0, UR4, RZ, 0xc0, !PT ;  /* 0x0000000400007c12 */ /* 0x002fc8000f8ec0ff */
[----:B------:R-:W-:-:S13]  /*3f40*/  ISETP.NE.AND P0, PT, R0, UR4, PT ;  /* 0x0000000400007c0c */ /* 0x000fda000bf05270 */
[----:B------:R-:W-:Y:S05]  /*3f50*/  @P0 BRA `(.L_x_72) ;  /* 0x00000000003c0947 */ /* 0x000fea0003800000 */
[----:B------:R-:W1:Y:S01]  /*3f60*/  S2R R2, SR_LANEID ;  /* 0x0000000000027919 */ /* 0x000e620000000000 */
[----:B------:R-:W-:-:S06]  /*3f70*/  ULOP3.LUT UR5, URZ, UR5, URZ, 0x33, !UPT ;  /* 0x00000005ff057292 */ /* 0x000fcc000f8e33ff */
[----:B------:R-:W-:-:S04]  /*3f80*/  IMAD.U32 R0, RZ, RZ, UR5 ;  /* 0x00000005ff007e24 */ /* 0x000fc8000f8e00ff */
[----:B------:R2:W4:Y:S02]  /*3f90*/  REDUX UR7, R0 ;  /* 0x00000000000773c4 */ /* 0x0005240000000000 */
[----:B------:R1:W-:Y:S01]  /*3fa0*/  UTCATOMSWS.AND URZ, UR5 ;  /* 0x0000000500ff79e3 */ /* 0x0003e20008000000 */
[----:B--2---:R-:W-:Y:S01]  /*3fb0*/  LOP3.LUT R0, RZ, UR4, RZ, 0x33, !PT ;  /* 0x00000004ff007c12 */ /* 0x004fe2000f8e33ff */
[----:B------:R-:W-:Y:S02]  /*3fc0*/  VOTEU.ANY UR4, UPT, PT ;  /* 0x0000000000047886 */ /* 0x000fe400038e0100 */
[----:B------:R-:W-:Y:S02]  /*3fd0*/  UFLO.U32 UR4, UR4 ;  /* 0x00000004000472bd */ /* 0x000fe400080e0000 */
[----:B------:R-:W2:Y:S04]  /*3fe0*/  REDUX UR6, R0 ;  /* 0x00000000000673c4 */ /* 0x000ea80000000000 */
[----:B-1----:R-:W-:-:S02]  /*3ff0*/  ISETP.EQ.U32.AND P0, PT, R2, UR4, PT ;  /* 0x0000000402007c0c */ /* 0x002fc4000bf02070 */
[----:B----4-:R-:W-:-:S11]  /*4000*/  MOV R2, UR7 ;  /* 0x0000000700027c02 */ /* 0x010fd60008000f00 */
[----:B------:R1:W-:Y:S01]  /*4010*/  @P0 ATOMS.AND RZ, [UR8+0x14], R2 ;  /* 0x00001402ffff098c */ /* 0x0003e2000a800008 */
[----:B--2---:R-:W-:-:S05]  /*4020*/  IMAD.U32 R0, RZ, RZ, UR6 ;  /* 0x00000006ff007e24 */ /* 0x004fca000f8e00ff */
[----:B------:R1:W-:Y:S01]  /*4030*/  @P0 ATOMS.AND RZ, [UR8+0x18], R0 ;  /* 0x00001800ffff098c */ /* 0x0003e2000a800008 */
[----:B------:R-:W-:Y:S05]  /*4040*/  BRA `(.L_x_73) ;  /* 0x0000000000147947 */ /* 0x000fea0003800000 */
.L_x_72:
[----:B------:R-:W-:Y:S02]  /*4050*/  MOV R2, 0x4070 ;  /* 0x0000407000027802 */ /* 0x000fe40000000f00 */
[----:B---3-5:R-:W-:Y:S05]  /*4060*/  CALL.REL.NOINC `($__internal_0_$__cuda_sm10x_tcgen05_guardrail_trap_col_being_dealloced_not_returned_by_alloc) ;  /* 0x0000004400587944 */ /* 0x028fea0003c00000 */
[----:B------:R-:W-:Y:S05]  /*4070*/  BRA `(.L_x_73) ;  /* 0x0000000000087947 */ /* 0x000fea0003800000 */
.L_x_71:
[----:B------:R-:W-:Y:S02]  /*4080*/  MOV R2, 0x40a0 ;  /* 0x000040a000027802 */ /* 0x000fe40000000f00 */
[----:B---3-5:R-:W-:Y:S05]  /*4090*/  CALL.REL.NOINC `($__internal_2_$__cuda_sm10x_tcgen05_guardrail_trap_unallocated_columns_being_dealloced) ;  /* 0x0000004400647944 */ /* 0x028fea0003c00000 */
.L_x_73:
[----:B------:R-:W-:Y:S01]  /*40a0*/  NOP ;  /* 0x0000000000007918 */ /* 0x000fe20000000000 */
[----:B------:R-:W-:Y:S05]  /*40b0*/  EXIT ;  /* 0x000000000000794d */ /* 0x000fea0003800000 */
.L_x_55:
[----:B------:R-:W-:-:S09]  /*40c0*/  UISETP.NE.OR UP0, UPT, UR18, 0x3, !UP3 ;  /* 0x000000031200788c */ /* 0x000fd2000df05670 */
[----:B------:R-:W-:Y:S05]  /*40d0*/  BRA.U UP0, `(.L_x_74) ;  /* 0x0000000d00ac7547 */ /* 0x000fea000b800000 */
[----:B------:R-:W2:Y:S01]  /*40e0*/  LDCU.64 UR4, c[0x0][0x888] ;  /* 0x00011100ff0477ac */ /* 0x000ea20008000a00 */
[----:B------:R-:W3:Y:S01]  /*40f0*/  LDC.64 R12, c[0x0][0x348] ;  /* 0x0000d200ff0c7b82 */ /* 0x000ee20000000a00 */
[----:B------:R-:W-:Y:S02]  /*4100*/  HFMA2 R9, -RZ, RZ, 0, 0 ;  /* 0x00000000ff097431 */ /* 0x000fe400000001ff */
[----:B------:R-:W-:Y:S01]  /*4110*/  IMAD.MOV.U32 R11, RZ, RZ, 0x1 ;  /* 0x00000001ff0b7424 */ /* 0x000fe200078e00ff */
[----:B------:R-:W4:Y:S01]  /*4120*/  LDCU UR31, c[0x0][0x370] ;  /* 0x00006e00ff1f77ac */ /* 0x000f220008000800 */
[----:B------:R-:W-:Y:S01]  /*4130*/  IMAD.MOV.U32 R10, RZ, RZ, RZ ;  /* 0x000000ffff0a7224 */ /* 0x000fe200078e00ff */
[----:B------:R-:W-:Y:S01]  /*4140*/  MOV R3, 0x1000 ;  /* 0x0000100000037802 */ /* 0x000fe20000000f00 */
[----:B------:R-:W4:Y:S01]  /*4150*/  LDCU.128 UR32, c[0x0][0xb10] ;  /* 0x00016200ff2077ac */ /* 0x000f220008000c00 */
[----:B------:R-:W1:Y:S01]  /*4160*/  LDCU UR30, c[0x0][0x374] ;  /* 0x00006e80ff1e77ac */ /* 0x000e620008000800 */
[----:B------:R-:W1:Y:S01]  /*4170*/  LDCU.64 UR28, c[0x0][0x890] ;  /* 0x00011200ff1c77ac */ /* 0x000e620008000a00 */
[----:B------:R-:W1:Y:S01]  /*4180*/  LDCU UR15, c[0x0][0xb0c] ;  /* 0x00016180ff0f77ac */ /* 0x000e620008000800 */
[----:B--2---:R-:W-:Y:S01]  /*4190*/  UISETP.NE.U32.AND UP0, UPT, UR4, URZ, UPT ;  /* 0x000000ff0400728c */ /* 0x004fe2000bf05070 */
[----:B------:R-:W2:Y:S01]  /*41a0*/  LDCU UR41, c[0x0][0xb20] ;  /* 0x00016400ff2977ac */ /* 0x000ea20008000800 */
[----:B------:R-:W2:Y:S01]  /*41b0*/  LDCU UR4, c[0x0][0xb30] ;  /* 0x00016600ff0477ac */ /* 0x000ea20008000800 */
[----:B------:R-:W-:Y:S01]  /*41c0*/  UMOV UR21, 0x400 ;  /* 0x0000040000157882 */ /* 0x000fe20000000000 */
[----:B----4-:R-:W-:-:S02]  /*41d0*/  UIMAD.WIDE.U32 UR6, UR31, UR32, URZ ;  /* 0x000000201f0672a5 */ /* 0x010fc4000f8e00ff */
[----:B-1----:R-:W-:Y:S02]  /*41e0*/  UIMAD.WIDE.U32 UR8, UR30, UR35, URZ ;  /* 0x000000231e0872a5 */ /* 0x002fe4000f8e00ff */
[----:B------:R-:W-:Y:S02]  /*41f0*/  ULEA UR21, UR45, UR21, 0x18 ;  /* 0x000000152d157291 */ /* 0x000fe4000f8ec0ff */
[----:B------:R-:W-:Y:S02]  /*4200*/  USEL UR37, URZ, 0x1, UP6 ;  /* 0x00000001ff257887 */ /* 0x000fe4000b000000 */
[----:B------:R-:W-:Y:S02]  /*4210*/  UISETP.NE.U32.AND UP6, UPT, UR28, URZ, UPT ;  /* 0x000000ff1c00728c */ /* 0x000fe4000bfc5070 */
[----:B------:R-:W-:Y:S02]  /*4220*/  UIADD3 UR38, UPT, UPT, UR21, 0x48, URZ ;  /* 0x0000004815267890 */ /* 0x000fe4000fffe0ff */
[----:B------:R-:W-:-:S02]  /*4230*/  UISETP.NE.AND.EX UP5, UPT, UR5, URZ, UPT, UP0 ;  /* 0x000000ff0500728c */ /* 0x000fc4000bfa5300 */
[----:B------:R-:W-:Y:S01]  /*4240*/  UISETP.NE.AND UP0, UPT, UR42, 0x1, UPT ;  /* 0x000000012a00788c */ /* 0x000fe2000bf05270 */
[----:B------:R-:W-:Y:S01]  /*4250*/  UMOV UR6, UR7 ;  /* 0x0000000700067c82 */ /* 0x000fe20008000000 */
[----:B------:R-:W-:Y:S01]  /*4260*/  UMOV UR39, UR9 ;  /* 0x0000000900277c82 */ /* 0x000fe20008000000 */
[----:B------:R-:W-:Y:S02]  /*4270*/  UISETP.NE.AND UP0, UPT, UR15, 0x1, UPT ;  /* 0x000000010f00788c */ /* 0x000fe4000bf05270 */
[----:B------:R-:W-:Y:S02]  /*4280*/  UPLOP3.LUT UP4, UPT, UPT, UPT, UPT, 0x40, 0x4 ;  /* 0x000000000004789c */ /* 0x000fe40003f8e870 */
[----:B------:R-:W-:Y:S01]  /*4290*/  UISETP.GE.AND UP2, UPT, UR42, 0x1, UPT ;  /* 0x000000012a00788c */ /* 0x000fe2000bf46270 */
[----:B------:R-:W1:Y:S01]  /*42a0*/  LDCU.64 UR22, c[0x0][0xb28] ;  /* 0x00016500ff1677ac */ /* 0x000e620008000a00 */
[----:B------:R-:W-:Y:S02]  /*42b0*/  UISETP.NE.AND.EX UP6, UPT, UR29, URZ, UPT, UP6 ;  /* 0x000000ff1d00728c */ /* 0x000fe4000bfc5360 */
[----:B------:R-:W-:-:S02]  /*42c0*/  UIADD3 UR17, UPT, UPT, UR21, 0x40, URZ ;  /* 0x0000004015117890 */ /* 0x000fc4000fffe0ff */
[----:B------:R-:W-:Y:S02]  /*42d0*/  UPRMT UR38, UR45, 0x654, UR38 ;  /* 0x000006542d267896 */ /* 0x000fe40008000026 */
[----:B------:R-:W-:Y:S02]  /*42e0*/  USHF.R.U32.HI UR40, URZ, UR33, UR6 ;  /* 0x00000021ff287299 */ /* 0x000fe40008011606 */
[----:B--2---:R-:W-:Y:S02]  /*42f0*/  USHF.R.U32.HI UR39, URZ, UR41, UR39 ;  /* 0x00000029ff277299 */ /* 0x004fe40008011627 */
[----:B------:R-:W-:Y:S02]  /*4300*/  UISETP.NE.AND UP0, UPT, UR34, 0x1, UPT ;  /* 0x000000012200788c */ /* 0x000fe4000bf05270 */
[----:B---3--:R-:W-:-:S11]  /*4310*/  UISETP.NE.AND UP3, UPT, UR4, 0x1, UPT ;  /* 0x000000010400788c */ /* 0x008fd6000bf65270 */
.L_x_83:
[C---:B------:R-:W-:Y:S02]  /*4320*/  LEA R8, R10.reuse, UR21, 0x3 ;  /* 0x000000150a087c11 */ /* 0x040fe4000f8e18ff */
[----:B------:R-:W-:Y:S02]  /*4330*/  SHF.L.U32 R0, R9, 0x1f, RZ ;  /* 0x0000001f09007819 */ /* 0x000fe400000006ff */
[----:B------:R-:W-:Y:S02]  /*4340*/  LEA R4, R10, UR21, 0x4 ;  /* 0x000000150a047c11 */ /* 0x000fe4000f8e20ff */
[----:B--2---:R-:W2:Y:S02]  /*4350*/  SYNCS.PHASECHK.TRANS64.TRYWAIT P0, [R8+URZ+0x70], R0 ;  /* 0x00007000080075a7 */ /* 0x004ea400080011ff */
[----:B--2---:R-:W-:Y:S05]  /*4360*/  @!P0 BRA `(.L_x_75) ;  /* 0x0000003c00d48947 */ /* 0x004fea0003800000 */
.L_x_139:
[----:B------:R-:W3:Y:S01]  /*4370*/  LDS.128 R4, [R4+0x100] ;  /* 0x0001000004047984 */ /* 0x000ee20000000c00 */
[----:B------:R-:W-:Y:S01]  /*4380*/  UISETP.GE.AND UP0, UPT, UR42, 0x1, UPT ;  /* 0x000000012a00788c */ /* 0x000fe2000bf06270 */
[----:B------:R-:W-:Y:S01]  /*4390*/  @!PT LDS RZ, [RZ] ;  /* 0x00000000fffff984 */ /* 0x000fe20000000800 */
[----:B------:R-:W-:Y:S01]  /*43a0*/  @!PT LDS RZ, [RZ] ;  /* 0x00000000fffff984 */ /* 0x000fe20000000800 */
[----:B------:R-:W-:Y:S01]  /*43b0*/  @!PT LDS RZ, [RZ] ;  /* 0x00000000fffff984 */ /* 0x000fe20000000800 */
[----:B------:R-:W-:Y:S01]  /*43c0*/  @!PT LDS RZ, [RZ] ;  /* 0x00000000fffff984 */ /* 0x000fe20000000800 */
[----:B------:R4:W-:Y:S06]  /*43d0*/  MEMBAR.ALL.CTA ;  /* 0x0000000000007992 */ /* 0x0009ec0000008000 */
[----:B----4-:R-:W4:Y:S01]  /*43e0*/  FENCE.VIEW.ASYNC.S ;  /* 0x00000000000073c6 */ /* 0x010f220000000000 */
[----:B---3--:R-:W-:Y:S11]  /*43f0*/  LOP3.LUT P0, RZ, R6, 0x1, RZ, 0xc0, !PT ;  /* 0x0000000106ff7812 */ /* 0x008ff6000780c0ff */
[----:B------:R-:W-:Y:S02]  /*4400*/  @!UPT UIADD3 URZ, UPT, UPT, URZ, URZ, URZ ;  /* 0x000000fffffff290 */ /* 0x000fe4000fffe0ff */
[----:B----4-:R-:W-:Y:S01]  /*4410*/  VOTEU.ANY UP2, P0 ;  /* 0x0000000000ff7886 */ /* 0x010fe20000040100 */
[----:B------:R-:W-:Y:S11]  /*4420*/  PLOP3.LUT P0, PT, PT, PT, UP2, 0x80, 0x8 ;  /* 0x000000000008781c */ /* 0x000ff60003f0f028 */
[----:B------:R-:W-:Y:S02]  /*4430*/  @!UPT UIADD3 URZ, UPT, UPT, URZ, URZ, URZ ;  /* 0x000000fffffff290 */ /* 0x000fe4000fffe0ff */
[----:B--2---:R-:W-:Y:S02]  /*4440*/  @P0 SHF.R.U32.HI R0, RZ, 0x10, R5 ;  /* 0x00000010ff000819 */ /* 0x004fe40000011605 */
[----:B------:R-:W-:Y:S02]  /*4450*/  @P0 MOV R2, R4 ;  /* 0x0000000400020202 */ /* 0x000fe40000000f00 */
[----:B------:R-:W-:Y:S01]  /*4460*/  @P0 R2UR UR4, R0 ;  /* 0x00000000000402ca */ /* 0x000fe200000e0000 */
[----:B------:R-:W-:Y:S01]  /*4470*/  VIADD R0, R8, 0x80 ;  /* 0x0000008008007836 */ /* 0x000fe20000000000 */
[----:B------:R-:W-:Y:S02]  /*4480*/  @P0 LOP3.LUT R4, R5, 0xffff, RZ, 0xc0, !PT ;  /* 0x0000ffff05040812 */ /* 0x000fe400078ec0ff */
[----:B------:R-:W-:Y:S02]  /*4490*/  @P0 R2UR UR6, R2 ;  /* 0x00000000020602ca */ /* 0x000fe400000e0000 */
[----:B------:R-:W-:Y:S02]  /*44a0*/  PRMT R0, RZ, 0x654, R0 ;  /* 0x00000654ff007816 */ /* 0x000fe40000000000 */
[----:B------:R-:W-:Y:S02]  /*44b0*/  @P0 R2UR UR5, R4 ;  /* 0x00000000040502ca */ /* 0x000fe400000e0000 */
[----:B------:R2:W-:Y:S03]  /*44c0*/  SYNCS.ARRIVE.TRANS64.RED.A1T0 RZ, [R0+URZ], RZ ;  /* 0x000000ff00ff79a7 */ /* 0x0005e600081004ff */
[----:B------:R-:W-:Y:S04]  /*44d0*/  @UP2 UMOV UR27, UR4 ;  /* 0x00000004001b2c82 */ /* 0x000fe80008000000 */
[----:B------:R-:W-:Y:S04]  /*44e0*/  @UP2 UMOV UR14, UR6 ;  /* 0x00000006000e2c82 */ /* 0x000fe80008000000 */
[----:B------:R-:W-:Y:S01]  /*44f0*/  @UP2 UMOV UR13, UR5 ;  /* 0x00000005000d2c82 */ /* 0x000fe20008000000 */
[----:B------:R-:W-:Y:S05]  /*4500*/  BRA.U !UP0, `(.L_x_76) ;  /* 0x0000000108c07547 */ /* 0x000fea000b800000 */
[----:B------:R-:W-:Y:S02]  /*4510*/  UIMAD.WIDE.U32 UR8, UR13, UR35, URZ ;  /* 0x000000230d0872a5 */ /* 0x000fe4000f8e00ff */
[----:B------:R-:W-:Y:S02]  /*4520*/  UP2UR UR12, UPR, URZ, 0x4 ;  /* 0x00000004ff0c7883 */ /* 0x000fe40008000000 */
[----:B------:R-:W-:Y:S02]  /*4530*/  UISETP.NE.AND UP2, UPT, UR34, 0x1, UPT ;  /* 0x000000012200788c */ /* 0x000fe4000bf45270 */
[----:B------:R-:W-:Y:S02]  /*4540*/  UIMAD.WIDE.U32 UR10, UR14, UR32, URZ ;  /* 0x000000200e0a72a5 */ /* 0x000fe4000f8e00ff */
[----:B------:R-:W-:Y:S02]  /*4550*/  USEL UR4, UR30, UR39, !UP2 ;  /* 0x000000271e047287 */ /* 0x000fe4000d000000 */
[----:B------:R-:W-:Y:S02]  /*4560*/  UISETP.NE.AND UP0, UPT, UR15, 0x1, UPT ;  /* 0x000000010f00788c */ /* 0x000fe4000bf05270 */
[----:B------:R-:W-:Y:S02]  /*4570*/  UP2UR UR16, UPR, URZ, 0x2 ;  /* 0x00000002ff107883 */ /* 0x000fe40008000000 */
[----:B------:R-:W-:Y:S02]  /*4580*/  UISETP.NE.AND UP1, UPT, UR42, 0x1, UPT ;  /* 0x000000012a00788c */ /* 0x000fe4000bf25270 */
[----:B-1----:R-:W-:Y:S02]  /*4590*/  UIMAD.WIDE.U32 UR18, UR4, UR22, URZ ;  /* 0x00000016041272a5 */ /* 0x002fe4000f8e00ff */
[----:B------:R-:W-:Y:S01]  /*45a0*/  USEL UR7, UR31, UR40, !UP0 ;  /* 0x000000281f077287 */ /* 0x000fe2000c000000 */
[----:B------:R-:W-:Y:S02]  /*45b0*/  UMOV UR5, UR9 ;  /* 0x0000000900057c82 */ /* 0x000fe40008000000 */
[----:B------:R-:W-:Y:S02]  /*45c0*/  USHF.R.U32.HI UR6, URZ, UR41, UR5 ;  /* 0x00000029ff067299 */ /* 0x000fe40008011605 */
[----:B------:R-:W-:Y:S02]  /*45d0*/  UIMAD.WIDE.U32 UR24, UR7, UR22, URZ ;  /* 0x00000016071872a5 */ /* 0x000fe4000f8e00ff */
[----:B------:R-:W-:Y:S02]  /*45e0*/  USEL UR6, UR13, UR6, !UP2 ;  /* 0x000000060d067287 */ /* 0x000fe4000d000000 */
[----:B------:R-:W-:Y:S01]  /*45f0*/  UISETP.NE.AND UP2, UPT, UR12, URZ, UPT ;  /* 0x000000ff0c00728c */ /* 0x000fe2000bf45270 */
[----:B------:R-:W-:Y:S01]  /*4600*/  UMOV UR5, UR11 ;  /* 0x0000000b00057c82 */ /* 0x000fe20008000000 */
[----:B------:R-:W-:Y:S02]  /*4610*/  UIMAD.WIDE.U32 UR10, UR6, UR22, URZ ;  /* 0x00000016060a72a5 */ /* 0x000fe4000f8e00ff */
[----:B------:R-:W-:Y:S03]  /*4620*/  USHF.R.U32.HI UR8, URZ, UR33, UR5 ;  /* 0x00000021ff087299 */ /* 0x000fe60008011605 */
[----:B------:R-:W-:Y:S02]  /*4630*/  UMOV UR5, UR19 ;  /* 0x0000001300057c82 */ /* 0x000fe40008000000 */
[----:B------:R-:W-:Y:S03]  /*4640*/  @UP1 USHF.R.U32.HI UR4, URZ, UR23, UR5 ;  /* 0x00000017ff041299 */ /* 0x000fe60008011605 */
[----:B------:R-:W-:Y:S01]  /*4650*/  UMOV UR5, UR25 ;  /* 0x0000001900057c82 */ /* 0x000fe20008000000 */
[----:B------:R-:W-:Y:S02]  /*4660*/  UIMAD UR4, UR42, UR4, URZ ;  /* 0x000000042a0472a4 */ /* 0x000fe4000f8e02ff */
[----:B------:R-:W-:Y:S02]  /*4670*/  @UP1 USHF.R.U32.HI UR7, URZ, UR23, UR5 ;  /* 0x00000017ff071299 */ /* 0x000fe40008011605 */
[----:B------:R-:W-:Y:S02]  /*4680*/  USEL UR5, UR14, UR8, !UP0 ;  /* 0x000000080e057287 */ /* 0x000fe4000c000000 */
[----:B------:R-:W-:Y:S02]  /*4690*/  UIMAD UR8, UR42, UR7, URZ ;  /* 0x000000072a0872a4 */ /* 0x000fe4000f8e02ff */
[----:B------:R-:W-:Y:S03]  /*46a0*/  UISETP.GE.AND UP0, UPT, UR6, UR4, UPT ;  /* 0x000000040600728c */ /* 0x000fe6000bf06270 */
[----:B------:R-:W-:Y:S01]  /*46b0*/  UMOV UR4, UR11 ;  /* 0x0000000b00047c82 */ /* 0x000fe20008000000 */
[----:B------:R-:W-:Y:S02]  /*46c0*/  UISETP.GE.OR UP0, UPT, UR5, UR8, UP0 ;  /* 0x000000080500728c */ /* 0x000fe40008706670 */
[----:B------:R-:W-:Y:S02]  /*46d0*/  USHF.R.U32.HI UR4, URZ, UR23, UR4 ;  /* 0x00000017ff047299 */ /* 0x000fe40008011604 */
[----:B------:R-:W-:Y:S02]  /*46e0*/  UIMAD.WIDE.U32 UR8, UR5, UR22, URZ ;  /* 0x00000016050872a5 */ /* 0x000fe4000f8e00ff */
[----:B------:R-:W-:Y:S04]  /*46f0*/  USEL UR10, UR6, UR4, !UP1 ;  /* 0x00000004060a7287 */ /* 0x000fe8000c800000 */
[----:B------:R-:W-:Y:S01]  /*4700*/  UIADD3 UR11, UPT, UPT, -UR10, URZ, URZ ;  /* 0x000000ff0a0b7290 */ /* 0x000fe2000fffe1ff */
[----:B------:R-:W-:Y:S02]  /*4710*/  @!UP0 UMOV UR4, UR9 ;  /* 0x0000000900048c82 */ /* 0x000fe40008000000 */
[----:B------:R-:W-:Y:S02]  /*4720*/  @!UP0 USHF.R.U32.HI UR4, URZ, UR23, UR4 ;  /* 0x00000017ff048299 */ /* 0x000fe40008011604 */
[----:B------:R-:W-:Y:S02]  /*4730*/  UIMAD UR8, UR42, UR11, UR6 ;  /* 0x0000000b2a0872a4 */ /* 0x000fe4000f8e0206 */
[----:B------:R-:W-:Y:S02]  /*4740*/  @!UP0 USEL UR4, UR5, UR4, !UP1 ;  /* 0x0000000405048287 */ /* 0x000fe4000c800000 */
[----:B------:R-:W-:Y:S02]  /*4750*/  UISETP.NE.AND UP1, UPT, UR16, URZ, UPT ;  /* 0x000000ff1000728c */ /* 0x000fe4000bf25270 */
[----:B------:R-:W-:Y:S02]  /*4760*/  @!UP0 UIMAD UR8, UR7, UR8, UR4 ;  /* 0x00000008070882a4 */ /* 0x000fe4000f8e0204 */
[----:B------:R-:W-:Y:S02]  /*4770*/  @!UP0 UIADD3 UR9, UPT, UPT, UR10, -UR4, URZ ;  /* 0x800000040a098290 */ /* 0x000fe4000fffe0ff */
[----:B------:R-:W-:Y:S02]  /*4780*/  UIADD3 UR4, UPT, UPT, -UR5, URZ, URZ ;  /* 0x000000ff05047290 */ /* 0x000fe4000fffe1ff */
[----:B------:R-:W-:Y:S02]  /*4790*/  UIADD3 UR7, UPT, UPT, -UR6, URZ, URZ ;  /* 0x000000ff06077290 */ /* 0x000fe4000fffe1ff */
[----:B------:R-:W-:Y:S02]  /*47a0*/  @!UP0 UIMAD UR6, UR9, UR42, UR5 ;  /* 0x0000002a090682a4 */ /* 0x000fe4000f8e0205 */
[----:B------:R-:W-:Y:S02]  /*47b0*/  UIMAD UR14, UR15, UR4, UR14 ;  /* 0x000000040f0e72a4 */ /* 0x000fe4000f8e020e */
[----:B------:R-:W-:Y:S01]  /*47c0*/  UIMAD UR13, UR34, UR7, UR13 ;  /* 0x00000007220d72a4 */ /* 0x000fe2000f8e020d */
[----:B------:R-:W-:Y:S02]  /*47d0*/  @!UP0 UMOV UR5, UR8 ;  /* 0x0000000800058c82 */ /* 0x000fe40008000000 */
[----:B------:R-:W-:Y:S02]  /*47e0*/  UIMAD UR14, UR5, UR15, UR14 ;  /* 0x0000000f050e72a4 */ /* 0x000fe4000f8e020e */
[----:B------:R-:W-:Y:S11]  /*47f0*/  UIMAD UR13, UR6, UR34, UR13 ;  /* 0x00000022060d72a4 */ /* 0x000ff6000f8e020d */
[----:B------:R-:W-:Y:S01]  /*4800*/  @!UPT UIADD3 URZ, UPT, UPT, URZ, URZ, URZ ;  /* 0x000000fffffff290 */ /* 0x000fe2000fffe0ff */
.L_x_76:
[----:B------:R-:W3:Y:S01]  /*4810*/  @!UP3 LDCU.128 UR8, c[0x0][0xb10] ;  /* 0x00016200ff08b7ac */ /* 0x000ee20008000c00 */
[----:B------:R-:W-:Y:S02]  /*4820*/  ISETP.NE.U32.AND P0, PT, RZ, UR28, PT ;  /* 0x0000001cff007c0c */ /* 0x000fe4000bf05070 */
[----:B------:R-:W-:Y:S02]  /*4830*/  SHF.L.U32 R4, R11, 0x1f, RZ ;  /* 0x0000001f0b047819 */ /* 0x000fe400000006ff */
[----:B------:R-:W-:Y:S01]  /*4840*/  ISETP.NE.AND.EX P0, PT, RZ, UR29, PT, P0 ;  /* 0x0000001dff007c0c */ /* 0x000fe2000bf05300 */
[----:B------:R-:W4:Y:S01]  /*4850*/  @!UP3 LDCU UR5, c[0x0][0xb0c] ;  /* 0x00016180ff05b7ac */ /* 0x000f220008000800 */
[----:B------:R-:W-:Y:S02]  /*4860*/  USHF.L.U32 UR19, UR20, 0x6, URZ ;  /* 0x0000000614137899 */ /* 0x000fe400080006ff */
[----:B------:R-:W-:Y:S02]  /*4870*/  USHF.L.U32 UR18, UR26, 0x7, URZ ;  /* 0x000000071a127899 */ /* 0x000fe400080006ff */
[----:B---3--:R-:W-:Y:S07]  /*4880*/  UIMAD.WIDE.U32 UR6, UR14, UR8, URZ ;  /* 0x000000080e0672a5 */ /* 0x008fee000f8e00ff */
[----:B------:R-:W-:Y:S01]  /*4890*/  @!UP3 UMOV UR4, UR7 ;  /* 0x000000070004bc82 */ /* 0x000fe20008000000 */
[----:B----4-:R-:W-:Y:S02]  /*48a0*/  @!UP3 UISETP.NE.AND UP0, UPT, UR5, 0x1, UPT ;  /* 0x000000010500b88c */ /* 0x010fe4000bf05270 */
[----:B------:R-:W-:Y:S02]  /*48b0*/  @!UP3 USHF.R.U32.HI UR4, URZ, UR9, UR4 ;  /* 0x00000009ff04b299 */ /* 0x000fe40008011604 */
[----:B------:R-:W-:Y:S02]  /*48c0*/  UIMAD.WIDE.U32 UR6, UR13, UR11, URZ ;  /* 0x0000000b0d0672a5 */ /* 0x000fe4000f8e00ff */
[----:B------:R-:W-:Y:S02]  /*48d0*/  @!UP3 USEL UR8, UR14, UR4, !UP0 ;  /* 0x000000040e08b287 */ /* 0x000fe4000c000000 */
[----:B------:R-:W-:Y:S03]  /*48e0*/  @!UP3 UISETP.NE.AND UP0, UPT, UR10, 0x1, UPT ;  /* 0x000000010a00b88c */ /* 0x000fe6000bf05270 */
[----:B------:R-:W-:Y:S02]  /*48f0*/  @!UP3 UMOV UR6, UR7 ;  /* 0x000000070006bc82 */ /* 0x000fe40008000000 */
[----:B------:R-:W3:Y:S02]  /*4900*/  @!UP3 LDCU UR4, c[0x0][0xb20] ;  /* 0x00016400ff04b7ac */ /* 0x000ee40008000800 */
[----:B---3--:R-:W-:Y:S04]  /*4910*/  @!UP3 USHF.R.U32.HI UR6, URZ, UR4, UR6 ;  /* 0x00000004ff06b299 */ /* 0x008fe80008011606 */
[----:B------:R-:W-:Y:S04]  /*4920*/  @!UP3 USEL UR6, UR13, UR6, !UP0 ;  /* 0x000000060d06b287 */ /* 0x000fe8000c000000 */
[----:B------:R-:W-:Y:S02]  /*4930*/  @!UP3 UIADD3 UR4, UPT, UPT, -UR8, UR6, URZ ;  /* 0x000000060804b290 */ /* 0x000fe4000fffe1ff */
[----:B------:R-:W-:Y:S02]  /*4940*/  @!UP3 UIADD3 UR6, UPT, UPT, UR8, -UR6, URZ ;  /* 0x800000060806b290 */ /* 0x000fe4000fffe0ff */
[----:B------:R-:W-:Y:S02]  /*4950*/  @!UP3 UIMAD UR14, UR4, UR5, UR14 ;  /* 0x00000005040eb2a4 */ /* 0x000fe4000f8e020e */
[----:B------:R-:W-:Y:S01]  /*4960*/  @!UP3 UIMAD UR13, UR6, UR10, UR13 ;  /* 0x0000000a060db2a4 */ /* 0x000fe2000f8e020d */
[----:B------:R-:W-:Y:S11]  /*4970*/  BRA.U UP4, `(.L_x_77) ;  /* 0x0000000104107547 */ /* 0x000ff6000b800000 */
[----:B------:R-:W-:Y:S04]  /*4980*/  MOV R2, UR37 ;  /* 0x0000002500027c02 */ /* 0x000fe80008000f00 */
[----:B------:R-:W-:Y:S04]  /*4990*/  SHF.L.U32 R2, R2, 0x1f, RZ ;  /* 0x0000001f02027819 */ /* 0x000fe800000006ff */
[----:B------:R-:W3:Y:S02]  /*49a0*/  SYNCS.PHASECHK.TRANS64.TRYWAIT P1, [UR21+0x68], R2 ;  /* 0x00006802ff0075a7 */ /* 0x000ee40008021115 */
[----:B---3--:R-:W-:Y:S05]  /*49b0*/  @!P1 BRA `(.L_x_78) ;  /* 0x0000003800549947 */ /* 0x008fea0003800000 */
.L_x_77:
[----:B------:R-:W-:Y:S05]  /*49c0*/  BRA.U !UP6, `(.L_x_79) ;  /* 0x000000010e387547 */ /* 0x000fea000b800000 */
[----:B------:R-:W-:Y:S01]  /*49d0*/  UPLOP3.LUT UP1, UPT, UPT, UPT, UP5, 0x80, 0x8 ;  /* 0x000000000008789c */ /* 0x000fe20003f2f050 */
[----:B--2---:R-:W-:Y:S01]  /*49e0*/  HFMA2 R0, -RZ, RZ, 0, 5.9604644775390625e-08 ;  /* 0x00000001ff007431 */ /* 0x004fe200000001ff */
[----:B------:R-:W2:Y:S01]  /*49f0*/  LDCU.64 UR8, c[0x0][0x358] ;  /* 0x00006b00ff0877ac */ /* 0x000ea20008000a00 */
[----:B------:R-:W-:Y:S03]  /*4a00*/  IMAD.MOV.U32 R74, RZ, RZ, 0x1 ;  /* 0x00000001ff4a7424 */ /* 0x000fe600078e00ff */
[----:B------:R-:W-:Y:S05]  /*4a10*/  PLOP3.LUT P1, PT, PT, PT, UP1, 0x80, 0x8 ;  /* 0x000000000008781c */ /* 0x000fea0003f2f018 */
[----:B------:R-:W3:Y:S01]  /*4a20*/  @UP1 LDCU.64 UR4, c[0x0][0x888] ;  /* 0x00011100ff0417ac */ /* 0x000ee20008000a00 */
[----:B------:R-:W-:Y:S07]  /*4a30*/  @UP1 UIMAD UR6, UR36, UR28, URZ ;  /* 0x0000001c240612a4 */ /* 0x000fee000f8e02ff */
[----:B------:R-:W-:Y:S01]  /*4a40*/  @!P1 PRMT R74, R0, 0x7610, R74 ;  /* 0x00007610004a9816 */ /* 0x000fe2000000004a */
[----:B---3--:R-:W-:Y:S06]  /*4a50*/  @UP1 UIMAD.WIDE UR4, UR6, 0x4, UR4 ;  /* 0x00000004060418a5 */ /* 0x008fec000f8e0204 */
[----:B-----5:R-:W-:Y:S01]  /*4a60*/  IMAD.U32 R40, RZ, RZ, UR4 ;  /* 0x00000004ff287e24 */ /* 0x020fe2000f8e00ff */
[----:B------:R-:W-:Y:S04]  /*4a70*/  MOV R41, UR5 ;  /* 0x0000000500297c02 */ /* 0x000fe80008000f00 */
[----:B------:R-:W3:Y:S01]  /*4a80*/  @!UP1 LDCU UR4, c[0x0][0x880] ;  /* 0x00011000ff0497ac */ /* 0x000ee20008000800 */
[----:B--2---:R4:W5:Y:S02]  /*4a90*/  @P1 LDG.E R40, desc[UR8][R40.64] ;  /* 0x0000000828281981 */ /* 0x004964000c1e1900 */
[----:B---34-:R-:W-:Y:S07]  /*4aa0*/  @!P1 IMAD.U32 R40, RZ, RZ, UR4 ;  /* 0x00000004ff289e24 */ /* 0x018fee000f8e00ff */
.L_x_79:
[----:B-----5:R-:W-:Y:S01]  /*4ab0*/  @!P0 ISETP.EQ.AND P2, PT, R40, RZ, PT ;  /* 0x000000ff2800820c */ /* 0x020fe20003f42270 */
[----:B------:R-:W-:Y:S01]  /*4ac0*/  @!UPT UIADD3 URZ, UPT, UPT, URZ, URZ, URZ ;  /* 0x000000fffffff290 */ /* 0x000fe2000fffe0ff */
[----:B------:R-:W-:Y:S11]  /*4ad0*/  @!P0 BRA `(.L_x_80) ;  /* 0x0000000000148947 */ /* 0x000ff60003800000 */
[----:B------:R-:W-:Y:S02]  /*4ae0*/  LOP3.LUT P0, RZ, R74, 0xff, RZ, 0xc0, !PT ;  /* 0x000000ff4aff7812 */ /* 0x000fe4000780c0ff */
[----:B------:R-:W-:Y:S04]  /*4af0*/  PLOP3.LUT P2, PT, PT, PT, UP1, 0x80, 0x8 ;  /* 0x000000000008781c */ /* 0x000fe80003f4f018 */
[----:B------:R-:W-:Y:S07]  /*4b00*/  PLOP3.LUT P2, PT, P2, PT, PT, 0x8, 0x80 ;  /* 0x000000000080781c */ /* 0x000fee000174e170 */
[----:B------:R-:W-:Y:S11]  /*4b10*/  @P0 ISETP.EQ.AND P2, PT, R40, RZ, PT ;  /* 0x000000ff2800020c */ /* 0x000ff60003f42270 */
[----:B------:R-:W-:Y:S02]  /*4b20*/  @!UPT UIADD3 URZ, UPT, UPT, URZ, URZ, URZ ;  /* 0x000000fffffff290 */ /* 0x000fe4000fffe0ff */
.L_x_80:
[----:B------:R-:W3:Y:S01]  /*4b30*/  SYNCS.PHASECHK.TRANS64.TRYWAIT P0, [UR21+0x50], R4 ;  /* 0x00005004ff0075a7 */ /* 0x000ee20008001115 */
[----:B------:R-:W-:Y:S04]  /*4b40*/  ELECT P1, URZ, PT ;  /* 0x0000000000ff782f */ /* 0x000fe80003820000 */
[----:B------:R-:W-:Y:S01]  /*4b50*/  PLOP3.LUT P1, PT, P2, P1, PT, 0xf2, 0x2f ;  /* 0x00000000002f781c */ /* 0x000fe20001723e72 */
[----:B------:R-:W-:Y:S01]  /*4b60*/  @!UPT UIADD3 URZ, UPT, UPT, URZ, URZ, URZ ;  /* 0x000000fffffff290 */ /* 0x000fe2000fffe0ff */
[----:B---3--:R-:W-:Y:S11]  /*4b70*/  @!P0 BRA `(.L_x_81) ;  /* 0x0000003400fc8947 */ /* 0x008ff60003800000 */
.L_x_142:
[----:B--2---:R-:W-:Y:S01]  /*4b80*/  @!P1 IADD3 R2, P0, PT, R12, 0x580, RZ ;  /* 0x000005800c029810 */ /* 0x004fe20007f1e0ff */
[----:B------:R-:W-:Y:S01]  /*4b90*/  VOTEU.ALL UP0, P1 ;  /* 0x0000000000ff7886 */ /* 0x000fe20000800000 */
[----:B------:R-:W-:Y:S01]  /*4ba0*/  UMOV UR6, 0x0 ;  /* 0x0000000000067882 */ /* 0x000fe20000000000 */
[----:B------:R-:W-:Y:S01]  /*4bb0*/  UMOV UR7, 0x10000000 ;  /* 0x1000000000077882 */ /* 0x000fe20000000000 */
[----:B------:R-:W-:Y:S01]  /*4bc0*/  @!P1 R2UR UR5, R2 ;  /* 0x00000000020592ca */ /* 0x000fe200000e0000 */
[----:B------:R-:W-:Y:S01]  /*4bd0*/  @!P1 IMAD.X R0, RZ, RZ, R13, P0 ;  /* 0x000000ffff009224 */ /* 0x000fe200000e060d */
[----:B------:R-:W-:Y:S01]  /*4be0*/  @!UP0 UIADD3 UR16, UPT, UPT, UR21, 0x200, URZ ;  /* 0x0000020015108890 */ /* 0x000fe2000fffe0ff */
[----:B------:R-:W-:Y:S01]  /*4bf0*/  VIADD R10, R10, 0x1 ;  /* 0x000000010a0a7836 */ /* 0x000fe20000000000 */
[----:B------:R-:W-:Y:S01]  /*4c00*/  VOTEU.ALL UP0, P1 ;  /* 0x0000000000ff7886 */ /* 0x000fe20000800000 */
[----:B------:R-:W-:Y:S01]  /*4c10*/  UMOV UR20, UR36 ;  /* 0x0000002400147c82 */ /* 0x000fe20008000000 */
[----:B------:R-:W-:Y:S01]  /*4c20*/  @!P1 R2UR UR4, R0 ;  /* 0x00000000000492ca */ /* 0x000fe200000e0000 */
[----:B------:R-:W-:Y:S06]  /*4c30*/  @!P1 IMAD.MOV.U32 R0, RZ, RZ, 0x1000 ;  /* 0x00001000ff009424 */ /* 0x000fec00078e00ff */
[----:B------:R-:W-:Y:S06]  /*4c40*/  IMAD.U32 R6, RZ, RZ, UR5 ;  /* 0x00000005ff067e24 */ /* 0x000fec000f8e00ff */
[----:B------:R-:W-:Y:S01]  /*4c50*/  IMAD.U32 R7, RZ, RZ, UR4 ;  /* 0x00000004ff077e24 */ /* 0x000fe2000f8e00ff */
[----:B------:R-:W-:Y:S04]  /*4c60*/  @!P1 R2UR UR4, R6 ;  /* 0x00000000060492ca */ /* 0x000fe800000e0000 */
[----:B------:R-:W-:Y:S11]  /*4c70*/  @!P1 R2UR UR5, R7 ;  /* 0x00000000070592ca */ /* 0x000ff600000e0000 */
[----:B------:R-:W-:Y:S02]  /*4c80*/  @!UPT UIADD3 URZ, UPT, UPT, URZ, URZ, URZ ;  /* 0x000000fffffff290 */ /* 0x000fe4000fffe0ff */
[----:B------:R2:W-:Y:S01]  /*4c90*/  @!UP0 UTMALDG.3D [UR16], [UR4], desc[UR6] ;  /* 0x00000610040085b4 */ /* 0x0005e20008011000 */
[----:B------:R3:W-:Y:S01]  /*4ca0*/  @!P1 SYNCS.ARRIVE.TRANS64.RED.A0TR RZ, [UR21+0x40], R0 ;  /* 0x00004000ffff99a7 */ /* 0x0007e20008300415 */
[----:B--2---:R-:W-:Y:S09]  /*4cb0*/  UPRMT UR4, UR45, 0x654, UR17 ;  /* 0x000006542d047896 */ /* 0x004ff20008000011 */
[----:B------:R-:W-:Y:S01]  /*4cc0*/  SYNCS.ARRIVE.TRANS64.RED.A1T0 RZ, [UR4], RZ ;  /* 0x000000ffffff79a7 */ /* 0x000fe20008100404 */
[----:B------:R-:W2:Y:S02]  /*4cd0*/  SYNCS.PHASECHK.TRANS64.TRYWAIT P0, [UR21+0x58], R4 ;  /* 0x00005804ff0075a7 */ /* 0x000ea40008001115 */
[----:B--23--:R-:W-:Y:S05]  /*4ce0*/  @!P0 BRA `(.L_x_82) ;  /* 0x0000003400b88947 */ /* 0x00cfea0003800000 */
.L_x_144:
[----:B------:R-:W-:Y:S01]  /*4cf0*/  @!P1 IADD3 R2, P0, PT, R12, 0x580, RZ ;  /* 0x000005800c029810 */ /* 0x000fe20007f1e0ff */
[----:B------:R-:W-:Y:S01]  /*4d00*/  VOTEU.ALL UP0, P1 ;  /* 0x0000000000ff7886 */ /* 0x000fe20000800000 */
[----:B------:R-:W-:Y:S01]  /*4d10*/  UMOV UR6, 0x0 ;  /* 0x0000000000067882 */ /* 0x000fe20000000000 */
[----:B------:R-:W-:Y:S01]  /*4d20*/  UMOV UR7, 0x10000000 ;  /* 0x1000000000077882 */ /* 0x000fe20000000000 */
[----:B------:R-:W-:Y:S01]  /*4d30*/  @!P1 R2UR UR5, R2 ;  /* 0x00000000020592ca */ /* 0x000fe200000e0000 */
[----:B--2---:R-:W-:Y:S01]  /*4d40*/  @!P1 IMAD.X R0, RZ, RZ, R13, P0 ;  /* 0x000000ffff009224 */ /* 0x004fe200000e060d */
[----:B------:R-:W-:Y:S01]  /*4d50*/  @!UP0 UIADD3 UR10, UPT, UPT, UR18, 0x40, URZ ;  /* 0x00000040120a8890 */ /* 0x000fe2000fffe0ff */
[----:B------:R-:W-:Y:S01]  /*4d60*/  R2UR UR16, R76 ;  /* 0x000000004c1072ca */ /* 0x000fe200000e0000 */
[----:B------:R-:W-:Y:S01]  /*4d70*/  @!UP0 UIADD3 UR8, UPT, UPT, UR21, 0x1200, URZ ;  /* 0x0000120015088890 */ /* 0x000fe2000fffe0ff */
[----:B------:R-:W-:Y:S01]  /*4d80*/  ISETP.NE.AND P0, PT, R10, 0x2, PT ;  /* 0x000000020a00780c */ /* 0x000fe20003f05270 */
[----:B------:R-:W-:Y:S01]  /*4d90*/  @!UP0 UIADD3 UR9, UPT, UPT, UR21, 0x48, URZ ;  /* 0x0000004815098890 */ /* 0x000fe2000fffe0ff */
[----:B------:R-:W-:Y:S01]  /*4da0*/  @!P1 R2UR UR4, R0 ;  /* 0x00000000000492ca */ /* 0x000fe200000e0000 */
[----:B------:R-:W-:Y:S01]  /*4db0*/  VOTEU.ALL UP0, P1 ;  /* 0x0000000000ff7886 */ /* 0x000fe20000800000 */
[----:B------:R-:W-:Y:S01]  /*4dc0*/  UMOV UR11, UR19 ;  /* 0x00000013000b7c82 */ /* 0x000fe20008000000 */
[----:B------:R-:W-:Y:S01]  /*4dd0*/  UMOV UR12, UR36 ;  /* 0x00000024000c7c82 */ /* 0x000fe20008000000 */
[----:B------:R-:W-:Y:S01]  /*4de0*/  SEL R0, RZ, 0x1, P0 ;  /* 0x00000001ff007807 */ /* 0x000fe20000000000 */
[----:B------:R-:W-:Y:S01]  /*4df0*/  UIADD3 UR26, UPT, UPT, UR13, UR63, URZ ;  /* 0x0000003f0d1a7290 */ /* 0x000fe2000fffe0ff */
[----:B------:R-:W-:Y:S01]  /*4e00*/  IMAD.U32 R4, RZ, RZ, UR5 ;  /* 0x00000005ff047e24 */ /* 0x000fe2000f8e00ff */
[----:B------:R-:W-:Y:S01]  /*4e10*/  LOP3.LUT R11, R11, 0x1, RZ, 0x3c, !PT ;  /* 0x000000010b0b7812 */ /* 0x000fe200078e3cff */
[----:B------:R-:W-:Y:S01]  /*4e20*/  UMOV UR36, UR27 ;  /* 0x0000001b00247c82 */ /* 0x000fe20008000000 */
[----:B------:R-:W-:Y:S01]  /*4e30*/  LOP3.LUT R9, R9, R0, RZ, 0x3c, !PT ;  /* 0x0000000009097212 */ /* 0x000fe200078e3cff */
[----:B------:R-:W-:Y:S01]  /*4e40*/  UIADD3 UR20, UPT, UPT, UR14, UR16, URZ ;  /* 0x000000100e147290 */ /* 0x000fe2000fffe0ff */
[----:B------:R-:W-:Y:S01]  /*4e50*/  SEL R10, R10, RZ, P0 ;  /* 0x000000ff0a0a7207 */ /* 0x000fe20000000000 */
[----:B------:R-:W-:Y:S01]  /*4e60*/  UPLOP3.LUT UP4, UPT, UPT, UPT, UPT, 0x80, 0x8 ;  /* 0x000000000008789c */ /* 0x000fe20003f8f070 */
[----:B------:R-:W-:Y:S01]  /*4e70*/  IMAD.U32 R5, RZ, RZ, UR4 ;  /* 0x00000004ff057e24 */ /* 0x000fe2000f8e00ff */
[----:B------:R-:W-:Y:S04]  /*4e80*/  @!P1 R2UR UR4, R4 ;  /* 0x00000000040492ca */ /* 0x000fe800000e0000 */
[----:B------:R-:W-:Y:S11]  /*4e90*/  @!P1 R2UR UR5, R5 ;  /* 0x00000000050592ca */ /* 0x000ff600000e0000 */
[----:B------:R-:W-:Y:S02]  /*4ea0*/  @!UPT UIADD3 URZ, UPT, UPT, URZ, URZ, URZ ;  /* 0x000000fffffff290 */ /* 0x000fe4000fffe0ff */
[----:B------:R2:W-:Y:S01]  /*4eb0*/  @!UP0 UTMALDG.3D [UR8], [UR4], desc[UR6] ;  /* 0x00000608040085b4 */ /* 0x0005e20008011000 */
[----:B------:R2:W-:Y:S01]  /*4ec0*/  @!P1 SYNCS.ARRIVE.TRANS64.RED.A0TR RZ, [UR21+0x48], R3 ;  /* 0x00004803ffff99a7 */ /* 0x0005e20008300415 */
[----:B------:R-:W-:Y:S01]  /*4ed0*/  SYNCS.ARRIVE.TRANS64.RED.A1T0 RZ, [UR38], RZ ;  /* 0x000000ffffff79a7 */ /* 0x000fe20008100426 */
[----:B------:R-:W-:Y:S05]  /*4ee0*/  BRA.U UP2, `(.L_x_83) ;  /* 0xfffffff5020c7547 */ /* 0x000fea000b83ffff */
[----:B------:R-:W-:-:S04]  /*4ef0*/  SHF.L.U32 R2, R11, 0x1f, RZ ;  /* 0x0000001f0b027819 */ /* 0x000fc800000006ff */
[----:B------:R-:W3:Y:S02]  /*4f00*/  SYNCS.PHASECHK.TRANS64.TRYWAIT P0, [UR21+0x50], R2 ;  /* 0x00005002ff0075a7 */ /* 0x000ee40008001115 */
[----:B---3--:R-:W-:Y:S05]  /*4f10*/  @!P0 BRA `(.L_x_84) ;  /* 0x0000003400448947 */ /* 0x008fea0003800000 */
.L_x_146:
[----:B---3--:R-:W-:-:S07]  /*4f20*/  MOV R0, UR21 ;  /* 0x0000001500007c02 */ /* 0x008fce0008000f00 */
.L_x_85:
[----:B---3--:R-:W-:-:S04]  /*4f30*/  SHF.L.U32 R2, R11, 0x1f, RZ ;  /* 0x0000001f0b027819 */ /* 0x008fc800000006ff */
[----:B------:R3:W4:Y:S03]  /*4f40*/  SYNCS.PHASECHK.TRANS64.TRYWAIT P0, [R0+URZ+0x58], R2 ;  /* 0x00005802000075a7 */ /* 0x00072600080011ff */
[----:B----4-:R-:W-:Y:S05]  /*4f50*/  @!P0 NANOSLEEP.SYNCS 0x989680 ;  /* 0x009896800000895d */ /* 0x010fea0003900000 */
[----:B------:R-:W4:Y:S02]  /*4f60*/  @!P0 SYNCS.PHASECHK.TRANS64 P0, [R0+URZ+0x58], R2 ;  /* 0x00005802000085a7 */ /* 0x000f2400080010ff */
[----:B-12-4-:R-:W-:Y:S05]  /*4f70*/  @P0 EXIT ;  /* 0x000000000000094d */ /* 0x016fea0003800000 */
[----:B------:R-:W-:Y:S05]  /*4f80*/  BRA `(.L_x_85) ;  /* 0xfffffffc00e87947 */ /* 0x000fea000383ffff */
.L_x_74:
[----:B------:R-:W-:-:S06]  /*4f90*/  UISETP.GE.AND UP0, UPT, UR18, 0x4, UPT ;  /* 0x000000041200788c */ /* 0x000fcc000bf06270 */
[----:B------:R-:W-:-:S13]  /*4fa0*/  PLOP3.LUT P0, PT, PT, PT, UP0, 0x80, 0x8 ;  /* 0x000000000008781c */ /* 0x000fda0003f0f008 */
[----:B-1----:R-:W-:Y:S05]  /*4fb0*/  @!P0 EXIT ;  /* 0x000000000000894d */ /* 0x002fea0003800000 */
[----:B------:R-:W-:Y:S01]  /*4fc0*/  BAR.SYNC.DEFER_BLOCKING 0x6, 0xa0 ;  /* 0x0182800000007b1d */ /* 0x000fe20000010000 */
[C---:B------:R-:W-:Y:S01]  /*4fd0*/  IMAD.SHL.U32 R7, R84.reuse, 0x40, RZ ;  /* 0x0000004054077824 */ /* 0x040fe200078e00ff */
[C---:B------:R-:W-:Y:S01]  /*4fe0*/  LOP3.LUT R86, R84.reuse, 0x60, RZ, 0xc0, !PT ;  /* 0x0000006054567812 */ /* 0x040fe200078ec0ff */
[C---:B------:R-:W-:Y:S01]  /*4ff0*/  IMAD.SHL.U32 R4, R84.reuse, 0x20, RZ ;  /* 0x0000002054047824 */ /* 0x040fe200078e00ff */
[----:B------:R-:W-:Y:S01]  /*5000*/  CS2R R82, SRZ ;  /* 0x0000000000527805 */ /* 0x000fe2000001ff00 */
[C---:B------:R-:W-:Y:S01]  /*5010*/  IMAD.SHL.U32 R5, R84.reuse, 0x8, RZ ;  /* 0x0000000854057824 */ /* 0x040fe200078e00ff */
[----:B------:R-:W-:Y:S02]  /*5020*/  UMOV UR44, 0x400 ;  /* 0x00000400002c7882 */ /* 0x000fe40000000000 */
[----:B------:R-:W1:Y:S01]  /*5030*/  LDC.64 R72, c[0x0][0x8b0] ;  /* 0x00022c00ff487b82 */ /* 0x000e620000000a00 */
[----:B------:R-:W-:Y:S01]  /*5040*/  ULEA UR44, UR45, UR44, 0x18 ;  /* 0x0000002c2d2c7291 */ /* 0x000fe2000f8ec0ff */
[----:B------:R-:W-:Y:S01]  /*5050*/  LOP3.LUT R6, R7, 0x180, RZ, 0xc0, !PT ;  /* 0x0000018007067812 */ /* 0x000fe200078ec0ff */
[----:B------:R-:W-:Y:S01]  /*5060*/  IMAD.U32 R37, R84, 0x10000, RZ ;  /* 0x0001000054257824 */ /* 0x000fe200078e00ff */
[----:B------:R-:W-:Y:S01]  /*5070*/  LOP3.LUT R4, R4, 0xc00, RZ, 0xc0, !PT ;  /* 0x00000c0004047812 */ /* 0x000fe200078ec0ff */
[----:B------:R-:W-:Y:S01]  /*5080*/  UIADD3 UR4, UPT, UPT, UR44, 0x2200, URZ ;  /* 0x000022002c047890 */ /* 0x000fe2000fffe0ff */
[----:B------:R-:W-:Y:S01]  /*5090*/  LOP3.LUT R5, R6, 0x30, R5, 0xf8, !PT ;  /* 0x0000003006057812 */ /* 0x000fe200078ef805 */
[----:B------:R-:W-:Y:S01]  /*50a0*/  IMAD.SHL.U32 R6, R84, 0x2, RZ ;  /* 0x0000000254067824 */ /* 0x000fe200078e00ff */
[----:B------:R-:W2:Y:S01]  /*50b0*/  LDC.64 R70, c[0x0][0x8a8] ;  /* 0x00022a00ff467b82 */ /* 0x000ea20000000a00 */
[----:B------:R-:W-:Y:S01]  /*50c0*/  LOP3.LUT R4, R4, 0x40, R7, 0xf8, !PT ;  /* 0x0000004004047812 */ /* 0x000fe200078ef807 */
[----:B------:R-:W-:Y:S01]  /*50d0*/  IMAD.MOV.U32 R36, RZ, RZ, RZ ;  /* 0x000000ffff247224 */ /* 0x000fe200078e00ff */
[----:B------:R-:W-:Y:S01]  /*50e0*/  LOP3.LUT R37, R37, 0x600000, RZ, 0xc0, !PT ;  /* 0x0060000025257812 */ /* 0x000fe200078ec0ff */
[----:B------:R-:W-:Y:S01]  /*50f0*/  IMAD.MOV.U32 R78, RZ, RZ, RZ ;  /* 0x000000ffff4e7224 */ /* 0x000fe200078e00ff */
[----:B------:R-:W-:-:S02]  /*5100*/  LOP3.LUT R84, R84, 0x2, RZ, 0xc0, !PT ;  /* 0x0000000254547812 */ /* 0x000fc400078ec0ff */
[----:B------:R-:W-:Y:S02]  /*5110*/  CS2R R80, SRZ ;  /* 0x0000000000507805 */ /* 0x000fe4000001ff00 */
[----:B------:R-:W-:Y:S01]  /*5120*/  LOP3.LUT R5, R5, 0x20, R6, 0x78, !PT ;  /* 0x0000002005057812 */ /* 0x000fe200078e7806 */
[----:B------:R-:W-:Y:S01]  /*5130*/  IMAD.U32 R85, RZ, RZ, UR4 ;  /* 0x00000004ff557e24 */ /* 0x000fe2000f8e00ff */
[----:B------:R-:W3:Y:S01]  /*5140*/  LDS R0, [UR44+0x120] ;  /* 0x0001202cff007984 */ /* 0x000ee20008000800 */
[----:B------:R-:W-:Y:S01]  /*5150*/  LOP3.LUT R4, R4, 0x200, R7, 0xf8, !PT ;  /* 0x0000020004047812 */ /* 0x000fe200078ef807 */
[----:B------:R-:W-:Y:S01]  /*5160*/  IMAD.MOV R79, RZ, RZ, -R84 ;  /* 0x000000ffff4f7224 */ /* 0x000fe200078e0a54 */
[----:B------:R-:W4:Y:S02]  /*5170*/  LDCU UR58, c[0x0][0x370] ;  /* 0x00006e00ff3a77ac */ /* 0x000f240008000800 */
[----:B------:R-:W-:Y:S01]  /*5180*/  LOP3.LUT R69, R4, R5, RZ, 0xfc, !PT ;  /* 0x0000000504457212 */ /* 0x000fe200078efcff */
[----:B------:R-:W1:Y:S01]  /*5190*/  LDCU UR43, c[0x0][0xb0c] ;  /* 0x00016180ff2b77ac */ /* 0x000e620008000800 */
[----:B------:R-:W1:Y:S01]  /*51a0*/  LDCU UR39, c[0x0][0xb30] ;  /* 0x00016600ff2777ac */ /* 0x000e620008000800 */
[----:B------:R-:W1:Y:S01]  /*51b0*/  LDCU.64 UR56, c[0x0][0x888] ;  /* 0x00011100ff3877ac */ /* 0x000e620008000a00 */
[----:B------:R-:W1:Y:S01]  /*51c0*/  LDCU.64 UR40, c[0x0][0xb28] ;  /* 0x00016500ff2877ac */ /* 0x000e620008000a00 */
[----:B------:R-:W1:Y:S01]  /*51d0*/  LDCU.64 UR60, c[0x0][0x890] ;  /* 0x00011200ff3c77ac */ /* 0x000e620008000a00 */
[----:B------:R-:W1:Y:S01]  /*51e0*/  LDCU.128 UR52, c[0x0][0xb10] ;  /* 0x00016200ff3477ac */ /* 0x000e620008000c00 */
[----:B------:R-:W1:Y:S01]  /*51f0*/  LDCU UR47, c[0x0][0x374] ;  /* 0x00006e80ff2f77ac */ /* 0x000e620008000800 */
[----:B------:R-:W-:Y:S01]  /*5200*/  UIADD3 UR62, UPT, UPT, UR44, 0x200, URZ ;  /* 0x000002002c3e7890 */ /* 0x000fe2000fffe0ff */
[----:B-1234-:R-:W-:-:S11]  /*5210*/  IMAD.IADD R37, R0, 0x1, R37 ;  /* 0x0000000100257824 */ /* 0x01efd600078e0225 */
.L_x_111:
[----:B------:R-:W-:Y:S02]  /*5220*/  LEA R3, R78, UR44, 0x3 ;  /* 0x0000002c4e037c11 */ /* 0x000fe4000f8e18ff */
[----:B------:R-:W-:Y:S02]  /*5230*/  SHF.L.U32 R0, R82, 0x1f, RZ ;  /* 0x0000001f52007819 */ /* 0x000fe400000006ff */
[----:B-1----:R-:W-:Y:S02]  /*5240*/  LEA R4, R78, UR44, 0x4 ;  /* 0x0000002c4e047c11 */ /* 0x002fe4000f8e20ff */
[----:B------:R-:W1:Y:S02]  /*5250*/  SYNCS.PHASECHK.TRANS64.TRYWAIT P0, [R3+URZ+0x70], R0 ;  /* 0x00007000030075a7 */ /* 0x000e6400080011ff */
[----:B-1----:R-:W-:Y:S05]  /*5260*/  @!P0 BRA `(.L_x_86) ;  /* 0x0000003000888947 */ /* 0x002fea0003800000 */
.L_x_147:
        /* <DEDUP_REMOVED lines=8> */
[----:B--2---:R-:W-:Y:S11]  /*52f0*/  LOP3.LUT P0, RZ, R6, 0x1, RZ, 0xc0, !PT ;  /* 0x0000000106ff7812 */ /* 0x004ff6000780c0ff */
[----:B------:R-:W-:Y:S02]  /*5300*/  @!UPT UIADD3 URZ, UPT, UPT, URZ, URZ, URZ ;  /* 0x000000fffffff290 */ /* 0x000fe4000fffe0ff */
[----:B---3--:R-:W-:Y:S01]  /*5310*/  VOTEU.ANY UP1, P0 ;  /* 0x0000000000ff7886 */ /* 0x008fe20000020100 */
[----:B------:R-:W-:Y:S01]  /*5320*/  PLOP3.LUT P0, PT, PT, PT, UP1, 0x80, 0x8 ;  /* 0x000000000008781c */ /* 0x000fe20003f0f018 */
[----:B------:R-:W-:Y:S11]  /*5330*/  UP2UR UR46, UPR, URZ, 0x2 ;  /* 0x00000002ff2e7883 */ /* 0x000ff60008000000 */
[----:B------:R-:W-:Y:S01]  /*5340*/  @!UPT UIADD3 URZ, UPT, UPT, URZ, URZ, URZ ;  /* 0x000000fffffff290 */ /* 0x000fe2000fffe0ff */
[----:B-1----:R-:W-:Y:S02]  /*5350*/  @P0 SHF.R.U32.HI R0, RZ, 0x10, R5 ;  /* 0x00000010ff000819 */ /* 0x002fe40000011605 */
        /* <DEDUP_REMOVED lines=12> */
[----:B------:R-:W2:Y:S01]  /*5420*/  LDCU UR12, c[0x0][0xb20] ;  /* 0x00016400ff0c77ac */ /* 0x000ea20008000800 */
[----:B------:R-:W-:Y:S02]  /*5430*/  UIMAD.WIDE.U32 UR4, UR47, UR55, URZ ;  /* 0x000000372f0472a5 */ /* 0x000fe4000f8e00ff */
[----:B------:R-:W-:Y:S02]  /*5440*/  UIMAD.WIDE.U32 UR6, UR58, UR52, URZ ;  /* 0x000000343a0672a5 */ /* 0x000fe4000f8e00ff */
[----:B------:R-:W-:Y:S02]  /*5450*/  UISETP.NE.AND UP0, UPT, UR54, 0x1, UPT ;  /* 0x000000013600788c */ /* 0x000fe4000bf05270 */
[----:B------:R-:W-:Y:S02]  /*5460*/  UIMAD.WIDE.U32 UR8, UR37, UR55, URZ ;  /* 0x00000037250872a5 */ /* 0x000fe4000f8e00ff */
[----:B------:R-:W-:Y:S02]  /*5470*/  UIMAD.WIDE.U32 UR10, UR38, UR52, URZ ;  /* 0x00000034260a72a5 */ /* 0x000fe4000f8e00ff */
[----:B------:R-:W-:Y:S02]  /*5480*/  UISETP.NE.AND UP1, UPT, UR43, 0x1, UPT ;  /* 0x000000012b00788c */ /* 0x000fe4000bf25270 */
[----:B------:R-:W-:Y:S01]  /*5490*/  UISETP.NE.AND UP2, UPT, UR42, 0x1, UPT ;  /* 0x000000012a00788c */ /* 0x000fe2000bf45270 */
[----:B------:R-:W-:Y:S02]  /*54a0*/  UMOV UR4, UR5 ;  /* 0x0000000500047c82 */ /* 0x000fe40008000000 */
[----:B--2---:R-:W-:Y:S03]  /*54b0*/  USHF.R.U32.HI UR5, URZ, UR12, UR4 ;  /* 0x0000000cff057299 */ /* 0x004fe60008011604 */
[----:B------:R-:W-:Y:S02]  /*54c0*/  UMOV UR4, UR7 ;  /* 0x0000000700047c82 */ /* 0x000fe40008000000 */
[----:B------:R-:W-:Y:S02]  /*54d0*/  USHF.R.U32.HI UR7, URZ, UR53, UR4 ;  /* 0x00000035ff077299 */ /* 0x000fe40008011604 */
[----:B------:R-:W-:Y:S02]  /*54e0*/  USEL UR4, UR47, UR5, !UP0 ;  /* 0x000000052f047287 */ /* 0x000fe4000c000000 */
[----:B------:R-:W-:Y:S01]  /*54f0*/  USEL UR7, UR58, UR7, !UP1 ;  /* 0x000000073a077287 */ /* 0x000fe2000c800000 */
[----:B------:R-:W-:Y:S01]  /*5500*/  UMOV UR5, UR9 ;  /* 0x0000000900057c82 */ /* 0x000fe20008000000 */
[----:B------:R-:W-:Y:S02]  /*5510*/  UIMAD.WIDE.U32 UR8, UR4, UR40, URZ ;  /* 0x00000028040872a5 */ /* 0x000fe4000f8e00ff */
[----:B------:R-:W-:Y:S03]  /*5520*/  USHF.R.U32.HI UR6, URZ, UR12, UR5 ;  /* 0x0000000cff067299 */ /* 0x000fe60008011605 */
[----:B------:R-:W-:Y:S01]  /*5530*/  UMOV UR5, UR11 ;  /* 0x0000000b00057c82 */ /* 0x000fe20008000000 */
[----:B------:R-:W-:Y:S02]  /*5540*/  UIMAD.WIDE.U32 UR10, UR7, UR40, URZ ;  /* 0x00000028070a72a5 */ /* 0x000fe4000f8e00ff */
[----:B------:R-:W-:Y:S02]  /*5550*/  USHF.R.U32.HI UR12, URZ, UR53, UR5 ;  /* 0x00000035ff0c7299 */ /* 0x000fe40008011605 */
[----:B------:R-:W-:Y:S01]  /*5560*/  USEL UR6, UR37, UR6, !UP0 ;  /* 0x0000000625067287 */ /* 0x000fe2000c000000 */
[----:B------:R-:W-:Y:S02]  /*5570*/  UMOV UR5, UR9 ;  /* 0x0000000900057c82 */ /* 0x000fe40008000000 */
[----:B------:R-:W-:Y:S01]  /*5580*/  UMOV UR10, UR11 ;  /* 0x0000000b000a7c82 */ /* 0x000fe20008000000 */
[----:B------:R-:W-:Y:S02]  /*5590*/  @UP2 USHF.R.U32.HI UR4, URZ, UR41, UR5 ;  /* 0x00000029ff042299 */ /* 0x000fe40008011605 */
[----:B------:R-:W-:Y:S02]  /*55a0*/  @UP2 USHF.R.U32.HI UR7, URZ, UR41, UR10 ;  /* 0x00000029ff072299 */ /* 0x000fe4000801160a */
[----:B------:R-:W-:Y:S02]  /*55b0*/  UIMAD UR4, UR42, UR4, URZ ;  /* 0x000000042a0472a4 */ /* 0x000fe4000f8e02ff */
[----:B------:R-:W-:Y:S02]  /*55c0*/  UIMAD.WIDE.U32 UR10, UR6, UR40, URZ ;  /* 0x00000028060a72a5 */ /* 0x000fe4000f8e00ff */
[----:B------:R-:W-:Y:S02]  /*55d0*/  USEL UR5, UR38, UR12, !UP1 ;  /* 0x0000000c26057287 */ /* 0x000fe4000c800000 */
[----:B------:R-:W-:Y:S02]  /*55e0*/  UIMAD UR8, UR42, UR7, URZ ;  /* 0x000000072a0872a4 */ /* 0x000fe4000f8e02ff */
[----:B------:R-:W-:Y:S03]  /*55f0*/  UISETP.GE.AND UP0, UPT, UR6, UR4, UPT ;  /* 0x000000040600728c */ /* 0x000fe6000bf06270 */
[----:B------:R-:W-:Y:S01]  /*5600*/  UMOV UR4, UR11 ;  /* 0x0000000b00047c82 */ /* 0x000fe20008000000 */
[----:B------:R-:W-:Y:S02]  /*5610*/  UISETP.GE.OR UP0, UPT, UR5, UR8, UP0 ;  /* 0x000000080500728c */ /* 0x000fe40008706670 */
[----:B------:R-:W-:Y:S02]  /*5620*/  USHF.R.U32.HI UR4, URZ, UR41, UR4 ;  /* 0x00000029ff047299 */ /* 0x000fe40008011604 */
[----:B------:R-:W-:Y:S02]  /*5630*/  UIMAD.WIDE.U32 UR8, UR5, UR40, URZ ;  /* 0x00000028050872a5 */ /* 0x000fe4000f8e00ff */
[----:B------:R-:W-:Y:S02]  /*5640*/  USEL UR11, UR6, UR4, !UP2 ;  /* 0x00000004060b7287 */ /* 0x000fe4000d000000 */
[----:B------:R-:W-:Y:S02]  /*5650*/  UIADD3 UR8, UPT, UPT, -UR5, URZ, URZ ;  /* 0x000000ff05087290 */ /* 0x000fe4000fffe1ff */
[----:B------:R-:W-:Y:S01]  /*5660*/  UIADD3 UR10, UPT, UPT, -UR11, URZ, URZ ;  /* 0x000000ff0b0a7290 */ /* 0x000fe2000fffe1ff */
[----:B------:R-:W-:Y:S01]  /*5670*/  @!UP0 UMOV UR4, UR9 ;  /* 0x0000000900048c82 */ /* 0x000fe20008000000 */
[----:B------:R-:W-:Y:S02]  /*5680*/  UIADD3 UR9, UPT, UPT, -UR6, URZ, URZ ;  /* 0x000000ff06097290 */ /* 0x000fe4000fffe1ff */
[----:B------:R-:W-:Y:S02]  /*5690*/  @!UP0 USHF.R.U32.HI UR4, URZ, UR41, UR4 ;  /* 0x00000029ff048299 */ /* 0x000fe40008011604 */
[----:B------:R-:W-:Y:S02]  /*56a0*/  UIMAD UR10, UR42, UR10, UR6 ;  /* 0x0000000a2a0a72a4 */ /* 0x000fe4000f8e0206 */
[----:B------:R-:W-:Y:S04]  /*56b0*/  @!UP0 USEL UR4, UR5, UR4, !UP2 ;  /* 0x0000000405048287 */ /* 0x000fe8000d000000 */
[----:B------:R-:W-:Y:S02]  /*56c0*/  @!UP0 UIMAD UR10, UR7, UR10, UR4 ;  /* 0x0000000a070a82a4 */ /* 0x000fe4000f8e0204 */
[----:B------:R-:W-:Y:S02]  /*56d0*/  @!UP0 UIADD3 UR11, UPT, UPT, UR11, -UR4, URZ ;  /* 0x800000040b0b8290 */ /* 0x000fe4000fffe0ff */
[----:B------:R-:W-:Y:S02]  /*56e0*/  UIMAD UR7, UR43, UR8, UR38 ;  /* 0x000000082b0772a4 */ /* 0x000fe4000f8e0226 */
[----:B------:R-:W-:Y:S02]  /*56f0*/  @!UP0 UIMAD UR6, UR11, UR42, UR5 ;  /* 0x0000002a0b0682a4 */ /* 0x000fe4000f8e0205 */
[----:B------:R-:W-:Y:S01]  /*5700*/  UIMAD UR4, UR54, UR9, UR37 ;  /* 0x00000009360472a4 */ /* 0x000fe2000f8e0225 */
[----:B------:R-:W-:Y:S02]  /*5710*/  @!UP0 UMOV UR5, UR10 ;  /* 0x0000000a00058c82 */ /* 0x000fe40008000000 */
[----:B------:R-:W-:Y:S02]  /*5720*/  UIMAD UR38, UR5, UR43, UR7 ;  /* 0x0000002b052672a4 */ /* 0x000fe4000f8e0207 */
[----:B------:R-:W-:Y:S11]  /*5730*/  UIMAD UR37, UR6, UR54, UR4 ;  /* 0x00000036062572a4 */ /* 0x000ff6000f8e0204 */
[----:B------:R-:W-:Y:S01]  /*5740*/  @!UPT UIADD3 URZ, UPT, UPT, URZ, URZ, URZ ;  /* 0x000000fffffff290 */ /* 0x000fe2000fffe0ff */
.L_x_87:
[----:B------:R-:W-:Y:S01]  /*5750*/  UISETP.NE.AND UP0, UPT, UR39, 0x1, UPT ;  /* 0x000000012700788c */ /* 0x000fe2000bf05270 */
[----:B------:R-:W-:Y:S01]  /*5760*/  IADD3 R78, PT, PT, R78, 0x1, RZ ;  /* 0x000000014e4e7810 */ /* 0x000fe20007ffe0ff */
[----:B------:R-:W-:Y:S02]  /*5770*/  USHF.L.U32 UR50, UR20, 0x6, URZ ;  /* 0x0000000614327899 */ /* 0x000fe400080006ff */
[----:B------:R-:W-:Y:S07]  /*5780*/  USHF.L.U32 UR49, UR26, 0x7, URZ ;  /* 0x000000071a317899 */ /* 0x000fee00080006ff */
[----:B------:R-:W2:Y:S01]  /*5790*/  @!UP0 LDCU.128 UR12, c[0x0][0xb10] ;  /* 0x00016200ff0c87ac */ /* 0x000ea20008000c00 */
[----:B------:R-:W3:Y:S01]  /*57a0*/  @!UP0 LDCU UR5, c[0x0][0xb0c] ;  /* 0x00016180ff0587ac */ /* 0x000ee20008000800 */
[----:B------:R-:W4:Y:S01]  /*57b0*/  @!UP0 LDCU UR10, c[0x0][0xb20] ;  /* 0x00016400ff0a87ac */ /* 0x000f220008000800 */
[----:B--2---:R-:W-:Y:S02]  /*57c0*/  UIMAD.WIDE.U32 UR8, UR38, UR12, URZ ;  /* 0x0000000c260872a5 */ /* 0x004fe4000f8e00ff */
[----:B------:R-:W-:Y:S02]  /*57d0*/  UIMAD.WIDE.U32 UR6, UR37, UR15, URZ ;  /* 0x0000000f250672a5 */ /* 0x000fe4000f8e00ff */
[----:B------:R-:W-:Y:S03]  /*57e0*/  @!UP0 UISETP.NE.AND UP1, UPT, UR14, 0x1, UPT ;  /* 0x000000010e00888c */ /* 0x000fe6000bf25270 */
[----:B------:R-:W-:Y:S01]  /*57f0*/  @!UP0 UMOV UR4, UR9 ;  /* 0x0000000900048c82 */ /* 0x000fe20008000000 */
[----:B---3--:R-:W-:Y:S02]  /*5800*/  @!UP0 UISETP.NE.AND UP2, UPT, UR5, 0x1, UPT ;  /* 0x000000010500888c */ /* 0x008fe4000bf45270 */
[----:B------:R-:W-:Y:S01]  /*5810*/  @!UP0 USHF.R.U32.HI UR4, URZ, UR13, UR4 ;  /* 0x0000000dff048299 */ /* 0x000fe20008011604 */
[----:B------:R-:W-:Y:S02]  /*5820*/  @!UP0 UMOV UR6, UR7 ;  /* 0x0000000700068c82 */ /* 0x000fe40008000000 */
[----:B----4-:R-:W-:Y:S02]  /*5830*/  @!UP0 USHF.R.U32.HI UR6, URZ, UR10, UR6 ;  /* 0x0000000aff068299 */ /* 0x010fe40008011606 */
[----:B------:R-:W-:Y:S02]  /*5840*/  @!UP0 USEL UR7, UR38, UR4, !UP2 ;  /* 0x0000000426078287 */ /* 0x000fe4000d000000 */
[----:B------:R-:W-:Y:S04]  /*5850*/  @!UP0 USEL UR6, UR37, UR6, !UP1 ;  /* 0x0000000625068287 */ /* 0x000fe8000c800000 */
[----:B------:R-:W-:Y:S02]  /*5860*/  @!UP0 UIADD3 UR4, UPT, UPT, -UR7, UR6, URZ ;  /* 0x0000000607048290 */ /* 0x000fe4000fffe1ff */
[----:B------:R-:W-:Y:S02]  /*5870*/  @!UP0 UIADD3 UR6, UPT, UPT, UR7, -UR6, URZ ;  /* 0x8000000607068290 */ /* 0x000fe4000fffe0ff */
[----:B------:R-:W-:Y:S02]  /*5880*/  @!UP0 UIMAD UR38, UR4, UR5, UR38 ;  /* 0x00000005042682a4 */ /* 0x000fe4000f8e0226 */
[----:B------:R-:W-:Y:S02]  /*5890*/  @!UP0 UIMAD UR37, UR6, UR14, UR37 ;  /* 0x0000000e062582a4 */ /* 0x000fe4000f8e0225 */
[----:B------:R-:W-:Y:S09]  /*58a0*/  ULOP3.LUT UP0, URZ, UR62, 0x1b0, URZ, 0xc0, !UPT ;  /* 0x000001b03eff7892 */ /* 0x000ff2000f80c0ff */
[----:B------:R-:W-:Y:S05]  /*58b0*/  BRA.U !UP0, `(.L_x_88) ;  /* 0x0000000108407547 */ /* 0x000fea000b800000 */
[----:B------:R-:W2:Y:S01]  /*58c0*/  LDCU.64 UR8, c[0x4][0x80] ;  /* 0x01001000ff0877ac */ /* 0x000ea20008000a00 */
[----:B------:R-:W-:Y:S01]  /*58d0*/  MOV R3, 0x0 ;  /* 0x0000000000037802 */ /* 0x000fe20000000f00 */
[----:B------:R-:W-:Y:S02]  /*58e0*/  HFMA2 R12, -RZ, RZ, 0, 5.9604644775390625e-08 ;  /* 0x00000001ff0c7431 */ /* 0x000fe400000001ff */
[----:B------:R-:W-:Y:S02]  /*58f0*/  IMAD.MOV.U32 R8, RZ, RZ, 0x70 ;  /* 0x00000070ff087424 */ /* 0x000fe400078e00ff */
[----:B------:R-:W-:Y:S01]  /*5900*/  IMAD.MOV.U32 R13, RZ, RZ, RZ ;  /* 0x000000ffff0d7224 */ /* 0x000fe200078e00ff */
[----:B------:R-:W3:Y:S01]  /*5910*/  LDCU.64 UR6, c[0x4][0x88] ;  /* 0x01001100ff0677ac */ /* 0x000ee20008000a00 */
[----:B------:R-:W4:Y:S01]  /*5920*/  LDC.64 R2, c[0x4][R3] ;  /* 0x0100000003027b82 */ /* 0x000f220000000a00 */
[----:B------:R-:W1:Y:S01]  /*5930*/  LDCU.64 UR4, c[0x4][0x8] ;  /* 0x01000100ff0477ac */ /* 0x000e620008000a00 */
[----:B--2---:R-:W-:Y:S01]  /*5940*/  MOV R5, UR9 ;  /* 0x0000000900057c02 */ /* 0x004fe20008000f00 */
[----:B------:R-:W-:Y:S01]  /*5950*/  IMAD.U32 R4, RZ, RZ, UR8 ;  /* 0x00000008ff047e24 */ /* 0x000fe2000f8e00ff */
[----:B---3--:R-:W-:Y:S01]  /*5960*/  MOV R7, UR7 ;  /* 0x0000000700077c02 */ /* 0x008fe20008000f00 */
[----:B------:R-:W-:Y:S01]  /*5970*/  IMAD.U32 R6, RZ, RZ, UR6 ;  /* 0x00000006ff067e24 */ /* 0x000fe2000f8e00ff */
[----:B-1----:R-:W-:Y:S01]  /*5980*/  MOV R11, UR5 ;  /* 0x00000005000b7c02 */ /* 0x002fe20008000f00 */
[----:B------:R-:W-:Y:S02]  /*5990*/  IMAD.U32 R10, RZ, RZ, UR4 ;  /* 0x00000004ff0a7e24 */ /* 0x000fe4000f8e00ff */
[----:B------:R-:W-:Y:S07]  /*59a0*/  LEPC R20, `(.L_x_88) ;  /* 0x000000001014794e */ /* 0x000fee0000000000 */
[----:B----45:R-:W-:Y:S05]  /*59b0*/  CALL.ABS.NOINC R2 ;  /* 0x0000000002007343 */ /* 0x030fea0003c00000 */
.L_x_88:
[----:B------:R-:W-:Y:S01]  /*59c0*/  LOP3.LUT P0, RZ, R85, 0x1b0, RZ, 0xc0, !PT ;  /* 0x000001b055ff7812 */ /* 0x000fe2000780c0ff */
[----:B------:R-:W-:Y:S11]  /*59d0*/  BSSY.RECONVERGENT B6, `(.L_x_89) ;  /* 0x0000013000067945 */ /* 0x000ff60003800200 */
[----:B------:R-:W-:Y:S01]  /*59e0*/  @!UPT UIADD3 URZ, UPT, UPT, URZ, URZ, URZ ;  /* 0x000000fffffff290 */ /* 0x000fe2000fffe0ff */
[----:B------:R-:W-:Y:S05]  /*59f0*/  @!P0 BRA `(.L_x_90) ;  /* 0x0000000000408947 */ /* 0x000fea0003800000 */
        /* <DEDUP_REMOVED lines=16> */
.L_x_90:
[----:B------:R-:W-:Y:S05]  /*5b00*/  BSYNC.RECONVERGENT B6 ;  /* 0x0000000000067941 */ /* 0x000fea0003800200 */
.L_x_89:
[----:B------:R-:W-:Y:S01]  /*5b10*/  R2UR UR4, R77 ;  /* 0x000000004d0472ca */ /* 0x000fe200000e0000 */
[----:B------:R-:W-:Y:S01]  /*5b20*/  UISETP.NE.U32.AND UP0, UPT, UR60, URZ, UPT ;  /* 0x000000ff3c00728c */ /* 0x000fe2000bf05070 */
[----:B------:R-:W-:Y:S02]  /*5b30*/  ISETP.NE.U32.AND P4, PT, R72, RZ, PT ;  /* 0x000000ff4800720c */ /* 0x000fe40003f85070 */
[----:B------:R-:W-:Y:S01]  /*5b40*/  ISETP.NE.U32.AND P2, PT, RZ, UR56, PT ;  /* 0x00000038ff007c0c */ /* 0x000fe2000bf45070 */
[----:B------:R-:W-:Y:S01]  /*5b50*/  UISETP.NE.AND.EX UP1, UPT, UR61, URZ, UPT, UP0 ;  /* 0x000000ff3d00728c */ /* 0x000fe2000bf25300 */
[----:B------:R-:W-:Y:S01]  /*5b60*/  ISETP.NE.AND.EX P4, PT, R73, RZ, PT, P4 ;  /* 0x000000ff4900720c */ /* 0x000fe20003f85340 */
[----:B------:R-:W-:Y:S01]  /*5b70*/  UPLOP3.LUT UP0, UPT, UPT, UPT, UPT, 0x40, 0x4 ;  /* 0x000000000004789c */ /* 0x000fe20003f0e870 */
[----:B------:R-:W-:Y:S05]  /*5b80*/  ISETP.NE.AND.EX P2, PT, RZ, UR57, PT, P2 ;  /* 0x00000039ff007c0c */ /* 0x000fea000bf45320 */
[----:B------:R-:W-:Y:S06]  /*5b90*/  UISETP.NE.AND UP2, UPT, UR4, URZ, UPT ;  /* 0x000000ff0400728c */ /* 0x000fec000bf45270 */
[----:B------:R-:W-:Y:S05]  /*5ba0*/  PLOP3.LUT P1, PT, PT, PT, UP2, 0x80, 0x8 ;  /* 0x000000000008781c */ /* 0x000fea0003f2f028 */
[----:B------:R-:W-:Y:S06]  /*5bb0*/  @UP2 UPLOP3.LUT UP0, UPT, UPT, UPT, UP1, 0x80, 0x8 ;  /* 0x000000000008289c */ /* 0x000fec0003f0f010 */
[----:B------:R-:W-:Y:S01]  /*5bc0*/  PLOP3.LUT P0, PT, PT, PT, UP0, 0x80, 0x8 ;  /* 0x000000000008781c */ /* 0x000fe20003f0f008 */
[----:B------:R-:W-:Y:S01]  /*5bd0*/  @!UPT UIADD3 URZ, UPT, UPT, URZ, URZ, URZ ;  /* 0x000000fffffff290 */ /* 0x000fe2000fffe0ff */
[----:B------:R-:W-:Y:S11]  /*5be0*/  BRA.U !UP1, `(.L_x_91) ;  /* 0x00000001093c7547 */ /* 0x000ff6000b800000 */
[----:B------:R-:W-:Y:S01]  /*5bf0*/  UISETP.NE.U32.AND UP0, UPT, UR56, URZ, UPT ;  /* 0x000000ff3800728c */ /* 0x000fe2000bf05070 */
[----:B-1----:R-:W-:Y:S01]  /*5c00*/  HFMA2 R0, -RZ, RZ, 0, 5.9604644775390625e-08 ;  /* 0x00000001ff007431 */ /* 0x002fe200000001ff */
[----:B------:R-:W1:Y:S01]  /*5c10*/  LDCU.64 UR8, c[0x0][0x358] ;  /* 0x00006b00ff0877ac */ /* 0x000e620008000a00 */
[----:B------:R-:W-:Y:S01]  /*5c20*/  IMAD.MOV.U32 R74, RZ, RZ, 0x1 ;  /* 0x00000001ff4a7424 */ /* 0x000fe200078e00ff */
[----:B------:R-:W-:Y:S06]  /*5c30*/  UISETP.NE.AND.EX UP0, UPT, UR57, URZ, UPT, UP0 ;  /* 0x000000ff3900728c */ /* 0x000fec000bf05300 */
[----:B------:R-:W-:Y:S05]  /*5c40*/  PLOP3.LUT P3, PT, PT, PT, UP0, 0x80, 0x8 ;  /* 0x000000000008781c */ /* 0x000fea0003f6f008 */
[----:B------:R-:W2:Y:S01]  /*5c50*/  @UP0 LDCU.64 UR4, c[0x0][0x888] ;  /* 0x00011100ff0407ac */ /* 0x000ea20008000a00 */
[----:B------:R-:W-:Y:S07]  /*5c60*/  @UP0 UIMAD UR6, UR36, UR60, URZ ;  /* 0x0000003c240602a4 */ /* 0x000fee000f8e02ff */
[----:B------:R-:W-:Y:S01]  /*5c70*/  @!P3 PRMT R74, R0, 0x7610, R74 ;  /* 0x00007610004ab816 */ /* 0x000fe2000000004a */
[----:B--2---:R-:W-:Y:S06]  /*5c80*/  @UP0 UIMAD.WIDE UR4, UR6, 0x4, UR4 ;  /* 0x00000004060408a5 */ /* 0x004fec000f8e0204 */
[----:B-----5:R-:W-:Y:S01]  /*5c90*/  IMAD.U32 R40, RZ, RZ, UR4 ;  /* 0x00000004ff287e24 */ /* 0x020fe2000f8e00ff */
[----:B------:R-:W-:Y:S04]  /*5ca0*/  MOV R41, UR5 ;  /* 0x0000000500297c02 */ /* 0x000fe80008000f00 */
[----:B------:R-:W2:Y:S01]  /*5cb0*/  @!UP0 LDCU UR4, c[0x0][0x880] ;  /* 0x00011000ff0487ac */ /* 0x000ea20008000800 */
[----:B-1----:R3:W5:Y:S02]  /*5cc0*/  @P3 LDG.E R40, desc[UR8][R40.64] ;  /* 0x0000000828283981 */ /* 0x002764000c1e1900 */
[----:B--23--:R-:W-:Y:S02]  /*5cd0*/  @!P3 IMAD.U32 R40, RZ, RZ, UR4 ;  /* 0x00000004ff28be24 */ /* 0x00cfe4000f8e00ff */
.L_x_91:
[----:B------:R-:W-:Y:S05]  /*5ce0*/  @!P4 BRA `(.L_x_92) ;  /* 0x000000000024c947 */ /* 0x000fea0003800000 */
[----:B------:R-:W-:Y:S01]  /*5cf0*/  ISETP.NE.U32.AND P3, PT, R70, RZ, PT ;  /* 0x000000ff4600720c */ /* 0x000fe20003f65070 */
[----:B------:R-:W2:Y:S03]  /*5d00*/  LDCU.64 UR4, c[0x0][0x358] ;  /* 0x00006b00ff0477ac */ /* 0x000ea60008000a00 */
[----:B------:R-:W-:Y:S11]  /*5d10*/  ISETP.NE.AND.EX P3, PT, R71, RZ, PT, P3 ;  /* 0x000000ff4700720c */ /* 0x000ff60003f65330 */
[----:B------:R-:W-:Y:S02]  /*5d20*/  @!UPT UIADD3 URZ, UPT, UPT, URZ, URZ, URZ ;  /* 0x000000fffffff290 */ /* 0x000fe4000fffe0ff */
[----:B------:R-:W3:Y:S01]  /*5d30*/  @P3 LDC.64 R2, c[0x0][0x8a8] ;  /* 0x00022a00ff023b82 */ /* 0x000ee20000000a00 */
[----:B-1----:R-:W-:Y:S04]  /*5d40*/  @P3 IMAD R0, R72, UR36, RZ ;  /* 0x0000002448003c24 */ /* 0x002fe8000f8e02ff */
[----:B---3--:R-:W-:Y:S05]  /*5d50*/  @P3 IMAD.WIDE R2, R0, 0x4, R2 ;  /* 0x0000000400023825 */ /* 0x008fea00078e0202 */
[----:B--2--5:R2:W5:Y:S02]  /*5d60*/  @P3 LDG.E R38, desc[UR4][R2.64] ;  /* 0x0000000402263981 */ /* 0x024564000c1e1900 */
[----:B--2---:R-:W3:Y:S02]  /*5d70*/  @!P3 LDC R38, c[0x0][0x8a0] ;  /* 0x00022800ff26bb82 */ /* 0x004ee40000000800 */
.L_x_92:
[----:B-----5:R-:W-:Y:S01]  /*5d80*/  ISETP.NE.AND P4, PT, R40, RZ, PT ;  /* 0x000000ff2800720c */ /* 0x020fe20003f85270 */
[----:B------:R-:W-:Y:S01]  /*5d90*/  BSSY B1, `(.L_x_93) ;  /* 0x0000042000017945 */ /* 0x000fe20003800000 */
[----:B------:R-:W-:Y:S01]  /*5da0*/  SEL R6, RZ, 0xffffffff, P2 ;  /* 0xffffffffff067807 */ /* 0x000fe20001000000 */
[----:B------:R-:W-:Y:S01]  /*5db0*/  IMAD.MOV.U32 R56, RZ, RZ, 0x1 ;  /* 0x00000001ff387424 */ /* 0x000fe200078e00ff */
[----:B------:R-:W-:Y:S02]  /*5dc0*/  LOP3.LUT P3, RZ, R74, 0xff, RZ, 0xc0, !PT ;  /* 0x000000ff4aff7812 */ /* 0x000fe4000786c0ff */
[----:B------:R-:W-:Y:S02]  /*5dd0*/  CS2R R46, SRZ ;  /* 0x00000000002e7805 */ /* 0x000fe4000001ff00 */
[----:B-1----:R-:W-:Y:S02]  /*5de0*/  @P1 SEL R0, RZ, 0xffffffff, P4 ;  /* 0xffffffffff001807 */ /* 0x002fe40002000000 */
[----:B------:R-:W-:Y:S02]  /*5df0*/  CS2R R44, SRZ ;  /* 0x00000000002c7805 */ /* 0x000fe4000001ff00 */
[----:B------:R-:W-:Y:S02]  /*5e00*/  LEA R3, R81, UR44, 0x3 ;  /* 0x0000002c51037c11 */ /* 0x000fe4000f8e18ff */
[----:B------:R-:W-:Y:S02]  /*5e10*/  CS2R R50, SRZ ;  /* 0x0000000000327805 */ /* 0x000fe4000001ff00 */
[----:B------:R-:W-:Y:S02]  /*5e20*/  @P0 SEL R0, R6, R0, !P3 ;  /* 0x0000000006000207 */ /* 0x000fe40005800000 */
[----:B------:R-:W-:Y:S02]  /*5e30*/  CS2R R48, SRZ ;  /* 0x0000000000307805 */ /* 0x000fe4000001ff00 */
[----:B------:R-:W-:Y:S02]  /*5e40*/  LEA R43, R36, UR44, 0x3 ;  /* 0x0000002c242b7c11 */ /* 0x000fe4000f8e18ff */
[----:B------:R-:W-:Y:S02]  /*5e50*/  @P1 LOP3.LUT R0, R0, 0x1, RZ, 0xc0, !PT ;  /* 0x0000000100001812 */ /* 0x000fe400078ec0ff */
[----:B------:R-:W-:Y:S02]  /*5e60*/  SHF.L.U32 R4, R83, 0x1f, RZ ;  /* 0x0000001f53047819 */ /* 0x000fe400000006ff */
[----:B------:R-:W-:Y:S02]  /*5e70*/  ISETP.NE.U32.OR P6, PT, R0, 0x1, !P1 ;  /* 0x000000010000780c */ /* 0x000fe40004fc5470 */
[----:B------:R-:W-:Y:S02]  /*5e80*/  PLOP3.LUT P2, PT, PT, PT, UP1, 0x80, 0x8 ;  /* 0x000000000008781c */ /* 0x000fe40003f4f018 */
[----:B------:R-:W-:Y:S02]  /*5e90*/  LEA.HI R39, R36, R36, RZ, 0x1 ;  /* 0x0000002424277211 */ /* 0x000fe400078f08ff */
[----:B------:R-:W-:Y:S02]  /*5ea0*/  SEL R5, RZ, 0xffffffff, P4 ;  /* 0xffffffffff057807 */ /* 0x000fe40002000000 */
[----:B------:R-:W-:Y:S05]  /*5eb0*/  P2R R2, PR, RZ, 0x40 ;  /* 0x00000040ff027803 */ /* 0x000fea0000000000 */
[----:B------:R-:W-:Y:S02]  /*5ec0*/  @P6 SHF.L.U32 R0, R80, 0x1f, RZ ;  /* 0x0000001f50006819 */ /* 0x000fe400000006ff */
[----:B------:R-:W-:Y:S02]  /*5ed0*/  @P2 SEL R5, R6, R5, !P3 ;  /* 0x0000000506052207 */ /* 0x000fe40005800000 */
[----:B------:R1:W2:Y:S02]  /*5ee0*/  @P6 SYNCS.PHASECHK.TRANS64.TRYWAIT P1, [R3+URZ+0x40], R0 ;  /* 0x00004000030065a7 */ /* 0x0002a400080211ff */
[----:B------:R-:W-:Y:S04]  /*5ef0*/  LOP3.LUT R5, R5, 0x1, RZ, 0xc0, !PT ;  /* 0x0000000105057812 */ /* 0x000fe800078ec0ff */
[----:B------:R-:W-:Y:S04]  /*5f00*/  ISETP.NE.U32.AND P5, PT, R5, 0x1, PT ;  /* 0x000000010500780c */ /* 0x000fe80003fa5070 */
[----:B------:R-:W-:Y:S01]  /*5f10*/  P2R R57, PR, RZ, 0x20 ;  /* 0x00000020ff397803 */ /* 0x000fe20000000000 */
[----:B------:R4:W3:Y:S01]  /*5f20*/  SYNCS.PHASECHK.TRANS64.TRYWAIT P0, [R43+URZ+0x90], R4 ;  /* 0x000090042b0075a7 */ /* 0x0008e200080011ff */
[C---:B-1----:R-:W-:Y:S01]  /*5f30*/  IMAD.SHL.U32 R0, R39.reuse, 0x40, RZ ;  /* 0x0000004027007824 */ /* 0x042fe200078e00ff */
[----:B------:R-:W-:Y:S04]  /*5f40*/  LOP3.LUT R39, R39, 0xffe, RZ, 0xc0, !PT ;  /* 0x00000ffe27277812 */ /* 0x000fe800078ec0ff */
[----:B------:R-:W-:Y:S01]  /*5f50*/  LOP3.LUT R0, R0, 0xffffff80, RZ, 0xc0, !PT ;  /* 0xffffff8000007812 */ /* 0x000fe200078ec0ff */
[----:B------:R-:W-:Y:S04]  /*5f60*/  IMAD.IADD R39, R36, 0x1, -R39 ;  /* 0x0000000124277824 */ /* 0x000fe800078e0a27 */
[----:B------:R-:W-:Y:S04]  /*5f70*/  IMAD.IADD R0, R37, 0x1, R0 ;  /* 0x0000000125007824 */ /* 0x000fe800078e0200 */
[----:B------:R-:W-:Y:S01]  /*5f80*/  IMAD R39, R39, 0x100000, R0 ;  /* 0x0010000027277824 */ /* 0x000fe200078e0200 */
[----:B--2---:R-:W-:Y:S01]  /*5f90*/  @P6 SEL R56, RZ, 0x1, !P1 ;  /* 0x00000001ff386807 */ /* 0x004fe20004800000 */
[----:B----4-:R-:W-:Y:S06]  /*5fa0*/  @!P6 BRA `(.L_x_94) ;  /* 0x000000000080e947 */ /* 0x010fec0003800000 */
[----:B------:R-:W-:Y:S01]  /*5fb0*/  @P5 IMAD R6, R81, 0x1000, R69 ;  /* 0x0000100051065824 */ /* 0x000fe200078e0245 */
[----:B------:R-:W-:Y:S01]  /*5fc0*/  ISETP.NE.AND P1, PT, R56, RZ, PT ;  /* 0x000000ff3800720c */ /* 0x000fe20003f25270 */
[----:B------:R-:W-:Y:S01]  /*5fd0*/  BSSY B0, `(.L_x_95) ;  /* 0x000000b000007945 */ /* 0x000fe20003800000 */
[----:B------:R-:W-:Y:S01]  /*5fe0*/  CS2R R50, SRZ ;  /* 0x0000000000327805 */ /* 0x000fe2000001ff00 */
[----:B------:R-:W-:Y:S01]  /*5ff0*/  @P5 VIADD R5, R6, UR44 ;  /* 0x0000002c06055c36 */ /* 0x000fe20008000000 */
[----:B------:R-:W-:Y:S02]  /*6000*/  CS2R R48, SRZ ;  /* 0x0000000000307805 */ /* 0x000fe4000001ff00 */
[----:B------:R-:W-:Y:S02]  /*6010*/  CS2R R46, SRZ ;  /* 0x00000000002e7805 */ /* 0x000fe4000001ff00 */
[----:B------:R-:W-:Y:S01]  /*6020*/  CS2R R44, SRZ ;  /* 0x00000000002c7805 */ /* 0x000fe2000001ff00 */
[----:B------:R-:W-:Y:S04]  /*6030*/  @P5 IMAD R5, R84, -0x10, R5 ;  /* 0xfffffff054055824 */ /* 0x000fe800078e0205 */
[----:B------:R-:W-:Y:S05]  /*6040*/  @P1 BRA `(.L_x_96) ;  /* 0x00000000000c1947 */ /* 0x000fea0003800000 */
[----:B------:R-:W-:Y:S04]  /*6050*/  SHF.L.U32 R0, R80, 0x1f, RZ ;  /* 0x0000001f50007819 */ /* 0x000fe800000006ff */
[----:B------:R-:W1:Y:S02]  /*6060*/  SYNCS.PHASECHK.TRANS64.TRYWAIT P1, [R3+URZ+0x40], R0 ;  /* 0x00004000030075a7 */ /* 0x000e6400080211ff */
[----:B-1----:R-:W-:Y:S05]  /*6070*/  @!P1 BRA `(.L_x_97) ;  /* 0x0000002400189947 */ /* 0x002fea0003800000 */
.L_x_96:
[----:B------:R-:W-:Y:S05]  /*6080*/  BSYNC B0 ;  /* 0x0000000000007941 */ /* 0x000fea0003800000 */
.L_x_95:
[----:B------:R-:W-:Y:S01]  /*6090*/  ISETP.NE.AND P1, PT, R57, RZ, PT ;  /* 0x000000ff3900720c */ /* 0x000fe20003f25270 */
[----:B-1----:R-:W-:Y:S02]  /*60a0*/  VIADD R3, R3, 0x50 ;  /* 0x0000005003037836 */ /* 0x002fe40000000000 */
[----:B------:R-:W-:Y:S02]  /*60b0*/  IMAD.U32 R0, RZ, RZ, UR45 ;  /* 0x0000002dff007e24 */ /* 0x000fe4000f8e00ff */
[----:B------:R-:W-:Y:S03]  /*60c0*/  VIADD R81, R81, 0x1 ;  /* 0x0000000151517836 */ /* 0x000fe60000000000 */
[----:B------:R-:W-:Y:S05]  /*60d0*/  PRMT R0, R0, 0x654, R3 ;  /* 0x0000065400007816 */ /* 0x000fea0000000003 */
[----:B------:R1:W2:Y:S04]  /*60e0*/  @P1 LDS.128 R48, [R6+UR44+0x200] ;  /* 0x0002002c06301984 */ /* 0x0002a80008000c00 */
[----:B------:R1:W4:Y:S01]  /*60f0*/  @P1 LDS.128 R44, [R5+0x210] ;  /* 0x00021000052c1984 */ /* 0x0003220000000c00 */
[C---:B------:R-:W-:Y:S01]  /*6100*/  ISETP.NE.AND P1, PT, R81.reuse, 0x2, PT ;  /* 0x000000025100780c */ /* 0x040fe20003f25270 */
[----:B------:R-:W-:Y:S01]  /*6110*/  @!PT LDS RZ, [RZ] ;  /* 0x00000000fffff984 */ /* 0x000fe20000000800 */
[----:B------:R-:W-:Y:S01]  /*6120*/  @!PT LDS RZ, [RZ] ;  /* 0x00000000fffff984 */ /* 0x000fe20000000800 */
[----:B------:R-:W-:Y:S01]  /*6130*/  @!PT LDS RZ, [RZ] ;  /* 0x00000000fffff984 */ /* 0x000fe20000000800 */
[----:B------:R-:W-:Y:S01]  /*6140*/  @!PT LDS RZ, [RZ] ;  /* 0x00000000fffff984 */ /* 0x000fe20000000800 */
[----:B------:R5:W-:Y:S06]  /*6150*/  MEMBAR.ALL.CTA ;  /* 0x0000000000007992 */ /* 0x000bec0000008000 */
[----:B-----5:R-:W5:Y:S01]  /*6160*/  FENCE.VIEW.ASYNC.S ;  /* 0x00000000000073c6 */ /* 0x020f620000000000 */
[----:B------:R-:W-:Y:S01]  /*6170*/  SEL R81, R81, RZ, P1 ;  /* 0x000000ff51517207 */ /* 0x000fe20000800000 */
[----:B-----5:R5:W-:Y:S02]  /*6180*/  SYNCS.ARRIVE.TRANS64.RED.A1T0 RZ, [R0+URZ], RZ ;  /* 0x000000ff00ff79a7 */ /* 0x020be400081004ff */
[----:B-----5:R-:W-:Y:S04]  /*6190*/  SEL R0, RZ, 0x1, P1 ;  /* 0x00000001ff007807 */ /* 0x020fe80000800000 */
[----:B-12---:R-:W-:Y:S02]  /*61a0*/  LOP3.LUT R80, R80, R0, RZ, 0x3c, !PT ;  /* 0x0000000050507212 */ /* 0x006fe400078e3cff */
.L_x_94:
[----:B------:R-:W-:Y:S05]  /*61b0*/  BSYNC B1 ;  /* 0x0000000000017941 */ /* 0x000fea0003800000 */
.L_x_93:
[----:B------:R-:W-:Y:S04]  /*61c0*/  SHF.R.U32.HI R0, RZ, 0x15, R39 ;  /* 0x00000015ff007819 */ /* 0x000fe80000011627 */
[----:B------:R-:W-:Y:S01]  /*61d0*/  LOP3.LUT P1, RZ, R0, 0x3, R75, 0x48, !PT ;  /* 0x0000000300ff7812 */ /* 0x000fe2000782484b */
[----:B------:R-:W-:Y:S01]  /*61e0*/  @!UPT UIADD3 URZ, UPT, UPT, URZ, URZ, URZ ;  /* 0x000000fffffff290 */ /* 0x000fe2000fffe0ff */
[----:B---3--:R-:W-:Y:S11]  /*61f0*/  @P0 BRA `(.L_x_98) ;  /* 0x0000000000080947 */ /* 0x008ff60003800000 */
[----:B------:R-:W1:Y:S02]  /*6200*/  SYNCS.PHASECHK.TRANS64.TRYWAIT P0, [R43+URZ+0x90], R4 ;  /* 0x000090042b0075a7 */ /* 0x000e6400080011ff */
[----:B-1----:R-:W-:Y:S05]  /*6210*/  @!P0 BRA `(.L_x_99) ;  /* 0x0000002000c48947 */ /* 0x002fea0003800000 */
.L_x_98:
        /* <DEDUP_REMOVED lines=8> */
[----:B------:R-:W5:Y:S01]  /*62a0*/  LDCU.64 UR4, c[0x4][0x10] ;  /* 0x01000200ff0477ac */ /* 0x000f620008000a00 */
[----:B--2---:R-:W-:Y:S01]  /*62b0*/  MOV R5, UR9 ;  /* 0x0000000900057c02 */ /* 0x004fe20008000f00 */
[----:B-1----:R-:W-:Y:S01]  /*62c0*/  IMAD.U32 R4, RZ, RZ, UR8 ;  /* 0x00000008ff047e24 */ /* 0x002fe2000f8e00ff */
[----:B---3--:R-:W-:Y:S01]  /*62d0*/  MOV R7, UR7 ;  /* 0x0000000700077c02 */ /* 0x008fe20008000f00 */
[----:B------:R-:W-:Y:S01]  /*62e0*/  IMAD.U32 R6, RZ, RZ, UR6 ;  /* 0x00000006ff067e24 */ /* 0x000fe2000f8e00ff */
[----:B-----5:R-:W-:Y:S01]  /*62f0*/  MOV R11, UR5 ;  /* 0x00000005000b7c02 */ /* 0x020fe20008000f00 */
[----:B------:R-:W-:Y:S02]  /*6300*/  IMAD.U32 R10, RZ, RZ, UR4 ;  /* 0x00000004ff0a7e24 */ /* 0x000fe4000f8e00ff */
[----:B------:R-:W-:Y:S07]  /*6310*/  LEPC R20, `(.L_x_100) ;  /* 0x000000001014794e */ /* 0x000fee0000000000 */
[----:B----4-:R-:W-:Y:S05]  /*6320*/  CALL.ABS.NOINC R14 ;  /* 0x000000000e007343 */ /* 0x010fea0003c00000 */
.L_x_100:
[----:B------:R-:W-:Y:S05]  /*6330*/  WARPSYNC.ALL ;  /* 0x0000000000007948 */ /* 0x000fea0003800000 */
[----:B------:R-:W-:Y:S01]  /*6340*/  R2UR UR4, R39 ;  /* 0x00000000270472ca */ /* 0x000fe200000e0000 */
[----:B------:R-:W-:Y:S01]  /*6350*/  BSSY.RECONVERGENT B0, `(.L_x_101) ;  /* 0x00000a0000007945 */ /* 0x000fe20003800200 */
[----:B------:R-:W-:Y:S02]  /*6360*/  ISETP.NE.AND P6, PT, R2, RZ, PT ;  /* 0x000000ff0200720c */ /* 0x000fe40003fc5270 */
[C---:B------:R-:W-:Y:S02]  /*6370*/  SHF.L.U32 R2, R48.reuse, 0x10, RZ ;  /* 0x0000001030027819 */ /* 0x040fe400000006ff */
[C---:B------:R-:W-:Y:S02]  /*6380*/  PRMT R3, R48.reuse, 0x8880, RZ ;  /* 0x0000888030037816 */ /* 0x040fe400000000ff */
[----:B------:R-:W-:Y:S02]  /*6390*/  SHF.L.U32 R41, R48, 0x8, RZ ;  /* 0x0000000830297819 */ /* 0x000fe400000006ff */
[----:B------:R-:W-:Y:S02]  /*63a0*/  SHF.L.U32 R42, R49, 0x10, RZ ;  /* 0x00000010312a7819 */ /* 0x000fe400000006ff */
[----:B------:R-:W-:Y:S01]  /*63b0*/  ISETP.NE.AND P0, PT, R86, RZ, PT ;  /* 0x000000ff5600720c */ /* 0x000fe20003f05270 */
[----:B-1----:R-:W-:Y:S01]  /*63c0*/  LDTM.16dp32bit_t0_t15.x32 R4, tmem[UR4] ;  /* 0x00000004000479ee */ /* 0x002fe20008a80000 */
[----:B------:R-:W1:Y:S01]  /*63d0*/  LDTM.16dp32bit_t16_t31.x32 R4, tmem[UR4+0x20] ;  /* 0x00002004000479ee */ /* 0x000e620008aa0000 */
[----:B------:R-:W-:Y:S01]  /*63e0*/  SHF.R.S32.HI R42, RZ, 0x18, R42 ;  /* 0x00000018ff2a7819 */ /* 0x000fe2000001142a */
[C---:B-1----:R-:W-:Y:S01]  /*63f0*/  IMAD R0, R38.reuse, R4, RZ ;  /* 0x0000000426007224 */ /* 0x042fe200078e02ff */
[----:B------:R-:W-:Y:S01]  /*6400*/  SHF.R.S32.HI R4, RZ, 0x18, R2 ;  /* 0x00000018ff047819 */ /* 0x000fe20000011402 */
[C---:B------:R-:W-:Y:S01]  /*6410*/  IMAD R2, R38.reuse, R5, RZ ;  /* 0x0000000526027224 */ /* 0x040fe200078e02ff */
[----:B------:R-:W-:Y:S01]  /*6420*/  SHF.R.S32.HI R5, RZ, 0x18, R41 ;  /* 0x00000018ff057819 */ /* 0x000fe20000011429 */
[----:B------:R-:W-:Y:S01]  /*6430*/  IMAD R0, R3, R40, R0 ;  /* 0x0000002803007224 */ /* 0x000fe200078e0200 */
[----:B------:R-:W-:Y:S01]  /*6440*/  PRMT R41, R49, 0x8880, RZ ;  /* 0x0000888031297816 */ /* 0x000fe200000000ff */
[----:B------:R-:W-:Y:S02]  /*6450*/  IMAD R3, R38, R6, RZ ;  /* 0x0000000626037224 */ /* 0x000fe400078e02ff */
[-C--:B------:R-:W-:Y:S01]  /*6460*/  IMAD R2, R4, R40.reuse, R2 ;  /* 0x0000002804027224 */ /* 0x080fe200078e0202 */
[----:B------:R-:W-:Y:S01]  /*6470*/  SHF.R.S32.HI R4, RZ, 0x18, R48 ;  /* 0x00000018ff047819 */ /* 0x000fe20000011430 */
[----:B------:R-:W-:Y:S02]  /*6480*/  IMAD R7, R38, R7, RZ ;  /* 0x0000000726077224 */ /* 0x000fe400078e02ff */
[-C--:B------:R-:W-:Y:S02]  /*6490*/  IMAD R3, R5, R40.reuse, R3 ;  /* 0x0000002805037224 */ /* 0x080fe400078e0203 */
[----:B------:R-:W-:Y:S02]  /*64a0*/  IMAD R7, R4, R40, R7 ;  /* 0x0000002804077224 */ /* 0x000fe400078e0207 */
[C---:B------:R-:W-:Y:S02]  /*64b0*/  IMAD R6, R38.reuse, R11, RZ ;  /* 0x0000000b26067224 */ /* 0x040fe400078e02ff */
[C---:B------:R-:W-:Y:S01]  /*64c0*/  IMAD R11, R38.reuse, R16, RZ ;  /* 0x00000010260b7224 */ /* 0x040fe200078e02ff */
[----:B------:R-:W-:Y:S01]  /*64d0*/  I2IP.S8.S32.SAT R52, R7, R3, RZ ;  /* 0x0000000307347239 */ /* 0x000fe200000014ff */
[C---:B------:R-:W-:Y:S02]  /*64e0*/  IMAD R16, R38.reuse, R21, RZ ;  /* 0x0000001526107224 */ /* 0x040fe400078e02ff */
[----:B------:R-:W-:Y:S01]  /*64f0*/  IMAD R21, R38, R26, RZ ;  /* 0x0000001a26157224 */ /* 0x000fe200078e02ff */
[----:B------:R-:W-:Y:S01]  /*6500*/  I2IP.S8.S32.SAT R52, R2, R0, R52 ;  /* 0x0000000002347239 */ /* 0x000fe20000001434 */
[C---:B------:R-:W-:Y:S01]  /*6510*/  IMAD R26, R38.reuse, R31, RZ ;  /* 0x0000001f261a7224 */ /* 0x040fe200078e02ff */
[----:B------:R-:W-:Y:S01]  /*6520*/  SHF.R.S32.HI R2, RZ, 0x18, R49 ;  /* 0x00000018ff027819 */ /* 0x000fe20000011431 */
[C---:B------:R-:W-:Y:S02]  /*6530*/  IMAD R3, R38.reuse, R8, RZ ;  /* 0x0000000826037224 */ /* 0x040fe400078e02ff */
[----:B------:R-:W-:Y:S02]  /*6540*/  IMAD.SHL.U32 R31, R49, 0x100, RZ ;  /* 0x00000100311f7824 */ /* 0x000fe400078e00ff */
[C---:B------:R-:W-:Y:S02]  /*6550*/  IMAD R8, R38.reuse, R13, RZ ;  /* 0x0000000d26087224 */ /* 0x040fe400078e02ff */
[C---:B------:R-:W-:Y:S01]  /*6560*/  IMAD R13, R38.reuse, R18, RZ ;  /* 0x00000012260d7224 */ /* 0x040fe200078e02ff */
[----:B------:R-:W-:Y:S01]  /*6570*/  SHF.R.S32.HI R0, RZ, 0x18, R31 ;  /* 0x00000018ff007819 */ /* 0x000fe2000001141f */
[----:B------:R-:W-:Y:S01]  /*6580*/  IMAD R18, R38, R23, RZ ;  /* 0x0000001726127224 */ /* 0x000fe200078e02ff */
[----:B------:R-:W-:Y:S01]  /*6590*/  SHF.L.U32 R31, R50, 0x10, RZ ;  /* 0x00000010321f7819 */ /* 0x000fe200000006ff */
[C---:B------:R-:W-:Y:S02]  /*65a0*/  IMAD R4, R38.reuse, R9, RZ ;  /* 0x0000000926047224 */ /* 0x040fe400078e02ff */
[C---:B------:R-:W-:Y:S01]  /*65b0*/  IMAD R23, R38.reuse, R28, RZ ;  /* 0x0000001c26177224 */ /* 0x040fe200078e02ff */
[----:B------:R-:W-:Y:S01]  /*65c0*/  SHF.R.S32.HI R31, RZ, 0x18, R31 ;  /* 0x00000018ff1f7819 */ /* 0x000fe2000001141f */
[C---:B------:R-:W-:Y:S02]  /*65d0*/  IMAD R7, R38.reuse, R12, RZ ;  /* 0x0000000c26077224 */ /* 0x040fe400078e02ff */
[----:B------:R-:W-:Y:S01]  /*65e0*/  IMAD R28, R38, R33, RZ ;  /* 0x00000021261c7224 */ /* 0x000fe200078e02ff */
[----:B------:R-:W-:Y:S01]  /*65f0*/  PRMT R33, R50, 0x8880, RZ ;  /* 0x0000888032217816 */ /* 0x000fe200000000ff */
[----:B------:R-:W-:Y:S02]  /*6600*/  IMAD R3, R41, R40, R3 ;  /* 0x0000002829037224 */ /* 0x000fe400078e0203 */
[C---:B------:R-:W-:Y:S02]  /*6610*/  IMAD R12, R38.reuse, R17, RZ ;  /* 0x00000011260c7224 */ /* 0x040fe400078e02ff */
[C---:B------:R-:W-:Y:S02]  /*6620*/  IMAD R5, R38.reuse, R10, RZ ;  /* 0x0000000a26057224 */ /* 0x040fe400078e02ff */
[----:B------:R-:W-:Y:S02]  /*6630*/  IMAD R17, R38, R22, RZ ;  /* 0x0000001626117224 */ /* 0x000fe400078e02ff */
[----:B------:R-:W-:Y:S02]  /*6640*/  IMAD R4, R42, R40, R4 ;  /* 0x000000282a047224 */ /* 0x000fe400078e0204 */
[C---:B------:R-:W-:Y:S02]  /*6650*/  IMAD R22, R38.reuse, R27, RZ ;  /* 0x0000001b26167224 */ /* 0x040fe400078e02ff */
[----:B------:R-:W-:Y:S01]  /*6660*/  IMAD R27, R38, R32, RZ ;  /* 0x00000020261b7224 */ /* 0x000fe200078e02ff */
[----:B------:R-:W-:Y:S01]  /*6670*/  SHF.L.U32 R32, R50, 0x8, RZ ;  /* 0x0000000832207819 */ /* 0x000fe200000006ff */
[-C--:B------:R-:W-:Y:S02]  /*6680*/  IMAD R5, R0, R40.reuse, R5 ;  /* 0x0000002800057224 */ /* 0x080fe400078e0205 */
[----:B------:R-:W-:Y:S01]  /*6690*/  IMAD.MOV.U32 R0, RZ, RZ, R33 ;  /* 0x000000ffff007224 */ /* 0x000fe200078e0021 */
[----:B------:R-:W-:Y:S01]  /*66a0*/  SHF.R.S32.HI R32, RZ, 0x18, R32 ;  /* 0x00000018ff207819 */ /* 0x000fe20000011420 */
[-C--:B------:R-:W-:Y:S01]  /*66b0*/  IMAD R6, R2, R40.reuse, R6 ;  /* 0x0000002802067224 */ /* 0x080fe200078e0206 */
[----:B------:R-:W-:Y:S01]  /*66c0*/  SHF.R.S32.HI R2, RZ, 0x18, R50 ;  /* 0x00000018ff027819 */ /* 0x000fe20000011432 */
[----:B------:R-:W-:Y:S01]  /*66d0*/  IMAD R7, R0, R40, R7 ;  /* 0x0000002800077224 */ /* 0x000fe200078e0207 */
[----:B------:R-:W-:Y:S01]  /*66e0*/  PRMT R0, R51, 0x8880, RZ ;  /* 0x0000888033007816 */ /* 0x000fe200000000ff */
[----:B------:R-:W-:Y:S01]  /*66f0*/  IMAD R9, R38, R14, RZ ;  /* 0x0000000e26097224 */ /* 0x000fe200078e02ff */
[----:B------:R-:W-:Y:S01]  /*6700*/  I2IP.S8.S32.SAT R6, R6, R5, RZ ;  /* 0x0000000506067239 */ /* 0x000fe200000014ff */
[-C--:B------:R-:W-:Y:S01]  /*6710*/  IMAD R8, R31, R40.reuse, R8 ;  /* 0x000000281f087224 */ /* 0x080fe200078e0208 */
[C---:B------:R-:W-:Y:S01]  /*6720*/  SHF.L.U32 R31, R51.reuse, 0x8, RZ ;  /* 0x00000008331f7819 */ /* 0x040fe200000006ff */
[----:B------:R-:W-:Y:S01]  /*6730*/  IMAD R10, R38, R15, RZ ;  /* 0x0000000f260a7224 */ /* 0x000fe200078e02ff */
[----:B------:R-:W-:Y:S01]  /*6740*/  I2IP.S8.S32.SAT R53, R4, R3, R6 ;  /* 0x0000000304357239 */ /* 0x000fe20000001406 */
[-C--:B------:R-:W-:Y:S01]  /*6750*/  IMAD R9, R32, R40.reuse, R9 ;  /* 0x0000002820097224 */ /* 0x080fe200078e0209 */
[----:B------:R-:W-:Y:S01]  /*6760*/  SHF.R.S32.HI R5, RZ, 0x18, R31 ;  /* 0x00000018ff057819 */ /* 0x000fe2000001141f */
[-C--:B------:R-:W-:Y:S01]  /*6770*/  IMAD R10, R2, R40.reuse, R10 ;  /* 0x00000028020a7224 */ /* 0x080fe200078e020a */
[----:B------:R-:W-:Y:S01]  /*6780*/  SHF.L.U32 R2, R51, 0x10, RZ ;  /* 0x0000001033027819 */ /* 0x000fe200000006ff */
[----:B------:R-:W-:Y:S01]  /*6790*/  IMAD R11, R0, R40, R11 ;  /* 0x00000028000b7224 */ /* 0x000fe200078e020b */
[----:B------:R-:W-:Y:S01]  /*67a0*/  SHF.R.S32.HI R0, RZ, 0x18, R51 ;  /* 0x00000018ff007819 */ /* 0x000fe20000011433 */
[C---:B------:R-:W-:Y:S01]  /*67b0*/  IMAD R15, R38.reuse, R20, RZ ;  /* 0x00000014260f7224 */ /* 0x040fe200078e02ff */
[----:B------:R-:W-:Y:S01]  /*67c0*/  SHF.R.S32.HI R2, RZ, 0x18, R2 ;  /* 0x00000018ff027819 */ /* 0x000fe20000011402 */
[C---:B------:R-:W-:Y:S01]  /*67d0*/  IMAD R14, R38.reuse, R19, RZ ;  /* 0x00000013260e7224 */ /* 0x040fe200078e02ff */
[C---:B----4-:R-:W-:Y:S01]  /*67e0*/  SHF.L.U32 R4, R45.reuse, 0x10, RZ ;  /* 0x000000102d047819 */ /* 0x050fe200000006ff */
[----:B------:R-:W-:Y:S01]  /*67f0*/  IMAD R19, R38, R24, RZ ;  /* 0x0000001826137224 */ /* 0x000fe200078e02ff */
[----:B------:R-:W-:Y:S01]  /*6800*/  PRMT R3, R45, 0x8880, RZ ;  /* 0x000088802d037816 */ /* 0x000fe200000000ff */
[-C--:B------:R-:W-:Y:S01]  /*6810*/  IMAD R12, R2, R40.reuse, R12 ;  /* 0x00000028020c7224 */ /* 0x080fe200078e020c */
[----:B------:R-:W-:Y:S01]  /*6820*/  PRMT R2, R44, 0x8880, RZ ;  /* 0x000088802c027816 */ /* 0x000fe200000000ff */
[-C--:B------:R-:W-:Y:S01]  /*6830*/  IMAD R13, R5, R40.reuse, R13 ;  /* 0x00000028050d7224 */ /* 0x080fe200078e020d */
[----:B------:R-:W-:Y:S01]  /*6840*/  SHF.R.S32.HI R4, RZ, 0x18, R4 ;  /* 0x00000018ff047819 */ /* 0x000fe20000011404 */
[----:B------:R-:W-:Y:S01]  /*6850*/  IMAD R14, R0, R40, R14 ;  /* 0x00000028000e7224 */ /* 0x000fe200078e020e */
[----:B------:R-:W-:Y:S01]  /*6860*/  MOV R0, R2 ;  /* 0x0000000200007202 */ /* 0x000fe20000000f00 */
[----:B------:R-:W-:Y:S01]  /*6870*/  IMAD.U32 R5, R44, 0x10000, RZ ;  /* 0x000100002c057824 */ /* 0x000fe200078e00ff */
[----:B------:R-:W-:Y:S01]  /*6880*/  I2IP.S8.S32.SAT R9, R10, R9, RZ ;  /* 0x000000090a097239 */ /* 0x000fe200000014ff */
[----:B------:R-:W-:Y:S01]  /*6890*/  IMAD R20, R38, R25, RZ ;  /* 0x0000001926147224 */ /* 0x000fe200078e02ff */
[----:B------:R-:W-:Y:S01]  /*68a0*/  I2IP.S8.S32.SAT R13, R14, R13, RZ ;  /* 0x0000000d0e0d7239 */ /* 0x000fe200000014ff */
[----:B------:R-:W-:Y:S01]  /*68b0*/  IMAD R15, R0, R40, R15 ;  /* 0x00000028000f7224 */ /* 0x000fe200078e020f */
[----:B------:R-:W-:Y:S01]  /*68c0*/  SHF.R.S32.HI R2, RZ, 0x18, R5 ;  /* 0x00000018ff027819 */ /* 0x000fe20000011405 */
[----:B------:R-:W-:Y:S01]  /*68d0*/  IMAD R24, R38, R29, RZ ;  /* 0x0000001d26187224 */ /* 0x000fe200078e02ff */
[----:B------:R-:W-:Y:S01]  /*68e0*/  SHF.L.U32 R0, R44, 0x8, RZ ;  /* 0x000000082c007819 */ /* 0x000fe200000006ff */
[----:B------:R-:W-:Y:S01]  /*68f0*/  IMAD R25, R38, R30, RZ ;  /* 0x0000001e26197224 */ /* 0x000fe200078e02ff */
[----:B------:R-:W-:Y:S01]  /*6900*/  I2IP.S8.S32.SAT R54, R8, R7, R9 ;  /* 0x0000000708367239 */ /* 0x000fe20000001409 */
[----:B------:R-:W-:Y:S01]  /*6910*/  IMAD R16, R2, R40, R16 ;  /* 0x0000002802107224 */ /* 0x000fe200078e0210 */
[----:B------:R-:W-:Y:S01]  /*6920*/  SHF.R.S32.HI R0, RZ, 0x18, R0 ;  /* 0x00000018ff007819 */ /* 0x000fe20000011400 */
[----:B------:R-:W-:Y:S01]  /*6930*/  IMAD R29, R38, R34, RZ ;  /* 0x00000022261d7224 */ /* 0x000fe200078e02ff */
[----:B------:R-:W-:Y:S01]  /*6940*/  SHF.R.S32.HI R2, RZ, 0x18, R44 ;  /* 0x00000018ff027819 */ /* 0x000fe2000001142c */
[----:B------:R-:W-:Y:S01]  /*6950*/  IMAD.SHL.U32 R5, R45, 0x100, RZ ;  /* 0x000001002d057824 */ /* 0x000fe200078e00ff */
[----:B------:R-:W-:Y:S01]  /*6960*/  I2IP.S8.S32.SAT R55, R12, R11, R13 ;  /* 0x0000000b0c377239 */ /* 0x000fe2000000140d */
[-C--:B------:R-:W-:Y:S02]  /*6970*/  IMAD R17, R0, R40.reuse, R17 ;  /* 0x0000002800117224 */ /* 0x080fe400078e0211 */
[-C--:B------:R-:W-:Y:S01]  /*6980*/  IMAD R18, R2, R40.reuse, R18 ;  /* 0x0000002802127224 */ /* 0x080fe200078e0212 */
[----:B------:R-:W-:Y:S01]  /*6990*/  SHF.R.S32.HI R0, RZ, 0x18, R5 ;  /* 0x00000018ff007819 */ /* 0x000fe20000011405 */
[-C--:B------:R-:W-:Y:S01]  /*69a0*/  IMAD R19, R3, R40.reuse, R19 ;  /* 0x0000002803137224 */ /* 0x080fe200078e0213 */
[----:B------:R-:W-:Y:S01]  /*69b0*/  SHF.R.S32.HI R2, RZ, 0x18, R45 ;  /* 0x00000018ff027819 */ /* 0x000fe2000001142d */
[-C--:B------:R-:W-:Y:S01]  /*69c0*/  IMAD R20, R4, R40.reuse, R20 ;  /* 0x0000002804147224 */ /* 0x080fe200078e0214 */
[----:B------:R-:W-:Y:S01]  /*69d0*/  SHF.L.U32 R4, R46, 0x10, RZ ;  /* 0x000000102e047819 */ /* 0x000fe200000006ff */
[-C--:B------:R-:W-:Y:S01]  /*69e0*/  IMAD R21, R0, R40.reuse, R21 ;  /* 0x0000002800157224 */ /* 0x080fe200078e0215 */
[C---:B------:R-:W-:Y:S01]  /*69f0*/  PRMT R0, R46.reuse, 0x8880, RZ ;  /* 0x000088802e007816 */ /* 0x040fe200000000ff */
[----:B------:R1:W-:Y:S01]  /*6a00*/  STS.128 [R69+UR44+0x2200], R52 ;  /* 0x0022003445007988 */ /* 0x0003e20008000c2c */
[----:B------:R-:W-:Y:S01]  /*6a10*/  SHF.L.U32 R3, R46, 0x8, RZ ;  /* 0x000000082e037819 */ /* 0x000fe200000006ff */
[-C--:B------:R-:W-:Y:S01]  /*6a20*/  IMAD R22, R2, R40.reuse, R22 ;  /* 0x0000002802167224 */ /* 0x080fe200078e0216 */
[----:B------:R-:W-:Y:S01]  /*6a30*/  SHF.R.S32.HI R2, RZ, 0x18, R4 ;  /* 0x00000018ff027819 */ /* 0x000fe20000011404 */
[-C--:B------:R-:W-:Y:S01]  /*6a40*/  IMAD R23, R0, R40.reuse, R23 ;  /* 0x0000002800177224 */ /* 0x080fe200078e0217 */
[----:B------:R-:W-:Y:S01]  /*6a50*/  SHF.R.S32.HI R3, RZ, 0x18, R3 ;  /* 0x00000018ff037819 */ /* 0x000fe20000011403 */
[----:B------:R-:W-:Y:S01]  /*6a60*/  IMAD R30, R38, R35, RZ ;  /* 0x00000023261e7224 */ /* 0x000fe200078e02ff */
[----:B------:R-:W-:Y:S01]  /*6a70*/  SHF.R.S32.HI R0, RZ, 0x18, R46 ;  /* 0x00000018ff007819 */ /* 0x000fe2000001142e */
[-C--:B------:R-:W-:Y:S01]  /*6a80*/  IMAD R24, R2, R40.reuse, R24 ;  /* 0x0000002802187224 */ /* 0x080fe200078e0218 */
[----:B------:R-:W-:Y:S01]  /*6a90*/  PRMT R2, R47, 0x8880, RZ ;  /* 0x000088802f027816 */ /* 0x000fe200000000ff */
[-C--:B------:R-:W-:Y:S01]  /*6aa0*/  IMAD R25, R3, R40.reuse, R25 ;  /* 0x0000002803197224 */ /* 0x080fe200078e0219 */
[C---:B------:R-:W-:Y:S01]  /*6ab0*/  SHF.L.U32 R3, R47.reuse, 0x10, RZ ;  /* 0x000000102f037819 */ /* 0x040fe200000006ff */
[----:B------:R-:W-:Y:S01]  /*6ac0*/  IMAD.SHL.U32 R4, R47, 0x100, RZ ;  /* 0x000001002f047824 */ /* 0x000fe200078e00ff */
[----:B------:R-:W-:Y:S01]  /*6ad0*/  SHF.R.S32.HI R5, RZ, 0x18, R47 ;  /* 0x00000018ff057819 */ /* 0x000fe2000001142f */
[-C--:B------:R-:W-:Y:S01]  /*6ae0*/  IMAD R26, R0, R40.reuse, R26 ;  /* 0x00000028001a7224 */ /* 0x080fe200078e021a */
[----:B------:R-:W-:Y:S01]  /*6af0*/  SHF.R.S32.HI R3, RZ, 0x18, R3 ;  /* 0x00000018ff037819 */ /* 0x000fe20000011403 */
[-C--:B------:R-:W-:Y:S01]  /*6b00*/  IMAD R27, R2, R40.reuse, R27 ;  /* 0x00000028021b7224 */ /* 0x080fe200078e021b */
[----:B------:R-:W-:Y:S02]  /*6b10*/  SHF.R.S32.HI R4, RZ, 0x18, R4 ;  /* 0x00000018ff047819 */ /* 0x000fe40000011404 */
[----:B------:R-:W-:Y:S01]  /*6b20*/  I2IP.S8.S32.SAT R17, R18, R17, RZ ;  /* 0x0000001112117239 */ /* 0x000fe200000014ff */
[-C--:B------:R-:W-:Y:S01]  /*6b30*/  IMAD R28, R3, R40.reuse, R28 ;  /* 0x00000028031c7224 */ /* 0x080fe200078e021c */
[----:B------:R-:W-:Y:S01]  /*6b40*/  I2IP.S8.S32.SAT R21, R22, R21, RZ ;  /* 0x0000001516157239 */ /* 0x000fe200000014ff */
[-C--:B------:R-:W-:Y:S01]  /*6b50*/  IMAD R29, R4, R40.reuse, R29 ;  /* 0x00000028041d7224 */ /* 0x080fe200078e021d */
[----:B------:R-:W-:Y:S01]  /*6b60*/  I2IP.S8.S32.SAT R16, R16, R15, R17 ;  /* 0x0000000f10107239 */ /* 0x000fe20000001411 */
[----:B------:R-:W-:Y:S01]  /*6b70*/  IMAD R30, R5, R40, R30 ;  /* 0x00000028051e7224 */ /* 0x000fe200078e021e */
[----:B------:R-:W-:Y:S02]  /*6b80*/  I2IP.S8.S32.SAT R17, R20, R19, R21 ;  /* 0x0000001314117239 */ /* 0x000fe40000001415 */
[----:B------:R-:W-:Y:S02]  /*6b90*/  I2IP.S8.S32.SAT R18, R26, R25, RZ ;  /* 0x000000191a127239 */ /* 0x000fe400000014ff */
[----:B------:R-:W-:Y:S02]  /*6ba0*/  I2IP.S8.S32.SAT R19, R30, R29, RZ ;  /* 0x0000001d1e137239 */ /* 0x000fe400000014ff */
[----:B------:R-:W-:Y:S02]  /*6bb0*/  IADD3 R2, PT, PT, R69, UR44, RZ ;  /* 0x0000002c45027c10 */ /* 0x000fe4000fffe0ff */
[----:B------:R-:W-:Y:S02]  /*6bc0*/  SHF.L.U32 R0, R79, 0x4, RZ ;  /* 0x000000044f007819 */ /* 0x000fe400000006ff */
[----:B------:R-:W-:Y:S02]  /*6bd0*/  I2IP.S8.S32.SAT R18, R24, R23, R18 ;  /* 0x0000001718127239 */ /* 0x000fe40000001412 */
[----:B------:R-:W-:Y:S02]  /*6be0*/  I2IP.S8.S32.SAT R19, R28, R27, R19 ;  /* 0x0000001b1c137239 */ /* 0x000fe40000001413 */
[----:B------:R-:W-:Y:S02]  /*6bf0*/  IADD3 R87, PT, PT, R2, R0, RZ ;  /* 0x0000000002577210 */ /* 0x000fe40007ffe0ff */
[----:B------:R-:W-:Y:S02]  /*6c00*/  LEA R3, R81, UR44, 0x3 ;  /* 0x0000002c51037c11 */ /* 0x000fe4000f8e18ff */
[----:B------:R-:W-:Y:S01]  /*6c10*/  @P6 SHF.L.U32 R4, R80, 0x1f, RZ ;  /* 0x0000001f50046819 */ /* 0x000fe200000006ff */
[----:B------:R1:W-:Y:S01]  /*6c20*/  STS.128 [R87+0x2210], R16 ;  /* 0x0022101057007388 */ /* 0x0003e20000000c00 */
[----:B------:R-:W-:Y:S01]  /*6c30*/  @!PT LDS RZ, [RZ] ;  /* 0x00000000fffff984 */ /* 0x000fe20000000800 */
[----:B------:R-:W-:Y:S01]  /*6c40*/  @!PT LDS RZ, [RZ] ;  /* 0x00000000fffff984 */ /* 0x000fe20000000800 */
[----:B------:R-:W-:Y:S01]  /*6c50*/  @!PT LDS RZ, [RZ] ;  /* 0x00000000fffff984 */ /* 0x000fe20000000800 */
[----:B------:R-:W-:Y:S01]  /*6c60*/  @!PT LDS RZ, [RZ] ;  /* 0x00000000fffff984 */ /* 0x000fe20000000800 */
[----:B------:R2:W-:Y:S07]  /*6c70*/  MEMBAR.ALL.CTA ;  /* 0x0000000000007992 */ /* 0x0005ee0000008000 */
[----:B--2---:R-:W2:Y:S02]  /*6c80*/  FENCE.VIEW.ASYNC.S ;  /* 0x00000000000073c6 */ /* 0x004ea40000000000 */
[----:B--2---:R-:W-:Y:S06]  /*6c90*/  BAR.SYNC.DEFER_BLOCKING 0x1, 0x80 ;  /* 0x0042000000007b1d */ /* 0x004fec0000010000 */
[----:B------:R-:W-:Y:S05]  /*6ca0*/  @P0 BRA `(.L_x_102) ;  /* 0x0000000000280947 */ /* 0x000fea0003800000 */
[----:B------:R-:W2:Y:S01]  /*6cb0*/  LDCU.64 UR6, c[0x0][0x348] ;  /* 0x00006900ff0677ac */ /* 0x000ea20008000a00 */
[----:B------:R-:W-:Y:S01]  /*6cc0*/  UIADD3 UR4, UPT, UPT, UR44, 0x2200, URZ ;  /* 0x000022002c047890 */ /* 0x000fe2000fffe0ff */
[----:B------:R-:W-:Y:S05]  /*6cd0*/  UMOV UR51, UR36 ;  /* 0x0000002400337c82 */ /* 0x000fea0008000000 */
[----:B------:R-:W-:Y:S04]  /*6ce0*/  MOV R85, UR4 ;  /* 0x0000000400557c02 */ /* 0x000fe80008000f00 */
[----:B------:R-:W-:Y:S01]  /*6cf0*/  R2UR UR48, R85 ;  /* 0x00000000553072ca */ /* 0x000fe200000e0000 */
[----:B--2---:R-:W-:Y:S04]  /*6d00*/  UIADD3 UR4, UP0, UPT, UR6, 0x680, URZ ;  /* 0x0000068006047890 */ /* 0x004fe8000ff1e0ff */
[----:B------:R-:W-:Y:S09]  /*6d10*/  UIADD3.X UR5, UPT, UPT, URZ, UR7, URZ, UP0, !UPT ;  /* 0x00000007ff057290 */ /* 0x000ff200087fe4ff */
[----:B------:R2:W-:Y:S01]  /*6d20*/  UTMASTG.3D [UR48], [UR4] ;  /* 0x00000030040073b5 */ /* 0x0005e20008010000 */
[----:B------:R0:W-:Y:S01]  /*6d30*/  UTMACMDFLUSH ;  /* 0x00000000000079b7 */ /* 0x0001e20000000000 */
[----:B--2---:R-:W-:Y:S04]  /*6d40*/  DEPBAR.LE SB0, 0x1 ;  /* 0x000080400000791a */ /* 0x004fe80000000000 */
.L_x_102:
[----:B------:R-:W-:Y:S05]  /*6d50*/  BSYNC.RECONVERGENT B0 ;  /* 0x0000000000007941 */ /* 0x000fea0003800200 */
.L_x_101:
[----:B------:R-:W-:Y:S06]  /*6d60*/  BAR.SYNC.DEFER_BLOCKING 0x1, 0x80 ;  /* 0x0042000000007b1d */ /* 0x000fec0000010000 */
[----:B------:R-:W2:Y:S01]  /*6d70*/  @P6 SYNCS.PHASECHK.TRANS64.TRYWAIT P0, [R3+URZ+0x40], R4 ;  /* 0x00004004030065a7 */ /* 0x000ea200080011ff */
[----:B------:R-:W-:Y:S01]  /*6d80*/  BSSY B1, `(.L_x_103) ;  /* 0x000001f000017945 */ /* 0x000fe20003800000 */
[----:B--2---:R-:W-:Y:S03]  /*6d90*/  @P6 SEL R56, RZ, 0x1, !P0 ;  /* 0x00000001ff386807 */ /* 0x004fe60004000000 */
[----:B------:R-:W-:Y:S05]  /*6da0*/  @!P6 BRA `(.L_x_104) ;  /* 0x000000000070e947 */ /* 0x000fea0003800000 */
[----:B------:R-:W-:Y:S01]  /*6db0*/  ISETP.NE.AND P1, PT, R57, RZ, PT ;  /* 0x000000ff3900720c */ /* 0x000fe20003f25270 */
[----:B------:R-:W-:Y:S01]  /*6dc0*/  BSSY B0, `(.L_x_105) ;  /* 0x0000008000007945 */ /* 0x000fe20003800000 */
[----:B------:R-:W-:Y:S11]  /*6dd0*/  ISETP.NE.AND P0, PT, R56, RZ, PT ;  /* 0x000000ff3800720c */ /* 0x000ff60003f05270 */
[----:B------:R-:W-:Y:S04]  /*6de0*/  @P1 IMAD R2, R81, 0x1000, R2 ;  /* 0x0000100051021824 */ /* 0x000fe800078e0202 */
[----:B------:R-:W-:Y:S01]  /*6df0*/  @P1 IMAD.IADD R4, R0, 0x1, R2 ;  /* 0x0000000100041824 */ /* 0x000fe200078e0202 */
[----:B------:R-:W-:Y:S06]  /*6e00*/  @P0 BRA `(.L_x_106) ;  /* 0x00000000000c0947 */ /* 0x000fec0003800000 */
[----:B------:R-:W-:Y:S04]  /*6e10*/  SHF.L.U32 R0, R80, 0x1f, RZ ;  /* 0x0000001f50007819 */ /* 0x000fe800000006ff */
[----:B------:R-:W2:Y:S02]  /*6e20*/  SYNCS.PHASECHK.TRANS64.TRYWAIT P0, [R3+URZ+0x40], R0 ;  /* 0x00004000030075a7 */ /* 0x000ea400080011ff */
[----:B--2---:R-:W-:Y:S05]  /*6e30*/  @!P0 BRA `(.L_x_107) ;  /* 0x0000001400d08947 */ /* 0x004fea0003800000 */
.L_x_106:
[----:B------:R-:W-:Y:S05]  /*6e40*/  BSYNC B0 ;  /* 0x0000000000007941 */ /* 0x000fea0003800000 */
.L_x_105:
[----:B------:R-:W-:Y:S01]  /*6e50*/  ISETP.NE.AND P0, PT, R57, RZ, PT ;  /* 0x000000ff3900720c */ /* 0x000fe20003f05270 */
[----:B--2---:R-:W-:Y:S02]  /*6e60*/  VIADD R3, R3, 0x50 ;  /* 0x0000005003037836 */ /* 0x004fe40000000000 */
[----:B------:R-:W-:Y:S02]  /*6e70*/  IMAD.U32 R0, RZ, RZ, UR45 ;  /* 0x0000002dff007e24 */ /* 0x000fe4000f8e00ff */
[----:B------:R-:W-:Y:S03]  /*6e80*/  VIADD R81, R81, 0x1 ;  /* 0x0000000151517836 */ /* 0x000fe60000000000 */
[----:B------:R-:W-:Y:S05]  /*6e90*/  PRMT R0, R0, 0x654, R3 ;  /* 0x0000065400007816 */ /* 0x000fea0000000003 */
[----:B------:R2:W3:Y:S04]  /*6ea0*/  @P0 LDS.128 R48, [R2+0x200] ;  /* 0x0002000002300984 */ /* 0x0004e80000000c00 */
        /* <DEDUP_REMOVED lines=11> */
[----:B--23--:R-:W-:Y:S02]  /*6f60*/  LOP3.LUT R80, R80, R0, RZ, 0x3c, !PT ;  /* 0x0000000050507212 */ /* 0x00cfe400078e3cff */
.L_x_104:
[----:B------:R-:W-:Y:S05]  /*6f70*/  BSYNC B1 ;  /* 0x0000000000017941 */ /* 0x000fea0003800000 */
.L_x_103:
[----:B------:R-:W-:Y:S05]  /*6f80*/  VIADD R0, R39, 0x40 ;  /* 0x0000004027007836 */ /* 0x000fea0000000000 */
[----:B------:R-:W-:Y:S04]  /*6f90*/  SHF.R.U32.HI R0, RZ, 0x15, R0 ;  /* 0x00000015ff007819 */ /* 0x000fe80000011600 */
[----:B------:R-:W-:Y:S11]  /*6fa0*/  LOP3.LUT P0, RZ, R0, 0x3, R75, 0x48, !PT ;  /* 0x0000000300ff7812 */ /* 0x000ff6000780484b */
[----:B------:R-:W-:Y:S02]  /*6fb0*/  @!UPT UIADD3 URZ, UPT, UPT, URZ, URZ, URZ ;  /* 0x000000fffffff290 */ /* 0x000fe4000fffe0ff */
[----:B------:R-:W-:Y:S05]  /*6fc0*/  @!P0 BRA `(.L_x_108) ;  /* 0x0000000000408947 */ /* 0x000fea0003800000 */
[----:B------:R-:W2:Y:S01]  /*6fd0*/  LDCU.64 UR8, c[0x4][0x70] ;  /* 0x01000e00ff0877ac */ /* 0x000ea20008000a00 */
[----:B------:R-:W-:Y:S01]  /*6fe0*/  MOV R3, 0x0 ;  /* 0x0000000000037802 */ /* 0x000fe20000000f00 */
[----:B------:R-:W-:Y:S02]  /*6ff0*/  HFMA2 R12, -RZ, RZ, 0, 5.9604644775390625e-08 ;  /* 0x00000001ff0c7431 */ /* 0x000fe400000001ff */
[----:B------:R-:W-:Y:S02]  /*7000*/  IMAD.MOV.U32 R8, RZ, RZ, 0x192 ;  /* 0x00000192ff087424 */ /* 0x000fe400078e00ff */
[----:B------:R-:W-:Y:S01]  /*7010*/  IMAD.MOV.U32 R13, RZ, RZ, RZ ;  /* 0x000000ffff0d7224 */ /* 0x000fe200078e00ff */
[----:B------:R-:W3:Y:S01]  /*7020*/  LDCU.64 UR6, c[0x4][0x78] ;  /* 0x01000f00ff0677ac */ /* 0x000ee20008000a00 */
[----:B------:R-:W1:Y:S01]  /*7030*/  LDC.64 R2, c[0x4][R3] ;  /* 0x0100000003027b82 */ /* 0x000e620000000a00 */
[----:B------:R-:W5:Y:S01]  /*7040*/  LDCU.64 UR4, c[0x4][0x10] ;  /* 0x01000200ff0477ac */ /* 0x000f620008000a00 */
[----:B--2---:R-:W-:Y:S01]  /*7050*/  MOV R5, UR9 ;  /* 0x0000000900057c02 */ /* 0x004fe20008000f00 */
[----:B------:R-:W-:Y:S01]  /*7060*/  IMAD.U32 R4, RZ, RZ, UR8 ;  /* 0x00000008ff047e24 */ /* 0x000fe2000f8e00ff */
[----:B---3--:R-:W-:Y:S01]  /*7070*/  MOV R7, UR7 ;  /* 0x0000000700077c02 */ /* 0x008fe20008000f00 */
[----:B------:R-:W-:Y:S01]  /*7080*/  IMAD.U32 R6, RZ, RZ, UR6 ;  /* 0x00000006ff067e24 */ /* 0x000fe2000f8e00ff */
[----:B-----5:R-:W-:Y:S01]  /*7090*/  MOV R11, UR5 ;  /* 0x00000005000b7c02 */ /* 0x020fe20008000f00 */
[----:B------:R-:W-:Y:S02]  /*70a0*/  IMAD.U32 R10, RZ, RZ, UR4 ;  /* 0x00000004ff0a7e24 */ /* 0x000fe4000f8e00ff */
[----:B------:R-:W-:Y:S07]  /*70b0*/  LEPC R20, `(.L_x_108) ;  /* 0x000000001014794e */ /* 0x000fee0000000000 */
[----:B-1--4-:R-:W-:Y:S05]  /*70c0*/  CALL.ABS.NOINC R2 ;  /* 0x0000000002007343 */ /* 0x012fea0003c00000 */
.L_x_108:
[----:B------:R-:W-:Y:S01]  /*70d0*/  ISETP.NE.AND P0, PT, R86, RZ, PT ;  /* 0x000000ff5600720c */ /* 0x000fe20003f05270 */
[----:B------:R-:W-:Y:S05]  /*70e0*/  WARPSYNC.ALL ;  /* 0x0000000000007948 */ /* 0x000fea0003800000 */
[----:B------:R-:W-:Y:S01]  /*70f0*/  IMAD.SHL.U32 R66, R49, 0x100, RZ ;  /* 0x0000010031427824 */ /* 0x000fe200078e00ff */
[----:B------:R-:W-:Y:S01]  /*7100*/  R2UR UR4, R39 ;  /* 0x00000000270472ca */ /* 0x000fe200000e0000 */
[----:B------:R-:W-:Y:S01]  /*7110*/  IMAD.SHL.U32 R60, R51, 0x100, RZ ;  /* 0x00000100333c7824 */ /* 0x000fe200078e00ff */
[C---:B------:R-:W-:Y:S01]  /*7120*/  SHF.L.U32 R2, R48.reuse, 0x10, RZ ;  /* 0x0000001030027819 */ /* 0x040fe200000006ff */
[----:B-1--4-:R-:W-:Y:S01]  /*7130*/  IMAD.SHL.U32 R54, R45, 0x100, RZ ;  /* 0x000001002d367824 */ /* 0x012fe200078e00ff */
[C---:B------:R-:W-:Y:S01]  /*7140*/  PRMT R0, R48.reuse, 0x8880, RZ ;  /* 0x0000888030007816 */ /* 0x040fe200000000ff */
[----:B------:R-:W-:Y:S01]  /*7150*/  BSSY.RECONVERGENT B0, `(.L_x_109) ;  /* 0x000009f000007945 */ /* 0x000fe20003800200 */
[----:B------:R-:W-:Y:S02]  /*7160*/  SHF.L.U32 R3, R48, 0x8, RZ ;  /* 0x0000000830037819 */ /* 0x000fe400000006ff */
[----:B------:R-:W-:Y:S02]  /*7170*/  SHF.R.S32.HI R2, RZ, 0x18, R2 ;  /* 0x00000018ff027819 */ /* 0x000fe40000011402 */
[----:B------:R-:W-:Y:S02]  /*7180*/  PRMT R68, R49, 0x8880, RZ ;  /* 0x0000888031447816 */ /* 0x000fe400000000ff */
[----:B------:R-:W-:Y:S01]  /*7190*/  SHF.R.S32.HI R3, RZ, 0x18, R3 ;  /* 0x00000018ff037819 */ /* 0x000fe20000011403 */
[----:B------:R-:W-:Y:S01]  /*71a0*/  LDTM.16dp32bit_t0_t15.x32 R4, tmem[UR4+0x40] ;  /* 0x00004004000479ee */ /* 0x000fe20008a80000 */
[----:B------:R-:W1:Y:S01]  /*71b0*/  LDTM.16dp32bit_t16_t31.x32 R4, tmem[UR4+0x60] ;  /* 0x00006004000479ee */ /* 0x000e620008aa0000 */
[----:B------:R-:W-:Y:S01]  /*71c0*/  NOP ;  /* 0x0000000000007918 */ /* 0x000fe20000000000 */
[C---:B------:R-:W-:Y:S02]  /*71d0*/  SHF.L.U32 R63, R50.reuse, 0x8, RZ ;  /* 0x00000008323f7819 */ /* 0x040fe400000006ff */
[C---:B------:R-:W-:Y:S02]  /*71e0*/  PRMT R62, R51.reuse, 0x8880, RZ ;  /* 0x00008880333e7816 */ /* 0x040fe400000000ff */
[----:B------:R-:W-:Y:S02]  /*71f0*/  SHF.L.U32 R61, R51, 0x10, RZ ;  /* 0x00000010333d7819 */ /* 0x000fe400000006ff */
[----:B------:R-:W-:Y:S02]  /*7200*/  R2UR UR5, R43 ;  /* 0x000000002b0572ca */ /* 0x000fe400000e0000 */
[----:B------:R-:W-:Y:S01]  /*7210*/  SHF.R.S32.HI R39, RZ, 0x18, R48 ;  /* 0x00000018ff277819 */ /* 0x000fe20000011430 */
[----:B------:R-:W-:Y:S01]  /*7220*/  IMAD.SHL.U32 R48, R47, 0x100, RZ ;  /* 0x000001002f307824 */ /* 0x000fe200078e00ff */
[----:B------:R-:W-:Y:S02]  /*7230*/  SHF.L.U32 R67, R49, 0x10, RZ ;  /* 0x0000001031437819 */ /* 0x000fe400000006ff */
[C---:B------:R-:W-:Y:S02]  /*7240*/  PRMT R65, R50.reuse, 0x8880, RZ ;  /* 0x0000888032417816 */ /* 0x040fe400000000ff */
[----:B------:R-:W-:Y:S02]  /*7250*/  SHF.R.S32.HI R41, RZ, 0x18, R49 ;  /* 0x00000018ff297819 */ /* 0x000fe40000011431 */
[----:B------:R-:W-:Y:S02]  /*7260*/  SHF.L.U32 R64, R50, 0x10, RZ ;  /* 0x0000001032407819 */ /* 0x000fe400000006ff */
[----:B------:R-:W-:Y:S01]  /*7270*/  SHF.R.S32.HI R42, RZ, 0x18, R50 ;  /* 0x00000018ff2a7819 */ /* 0x000fe20000011432 */
[----:B------:R-:W-:Y:S01]  /*7280*/  UIADD3 UR4, UPT, UPT, UR5, 0xb0, URZ ;  /* 0x000000b005047890 */ /* 0x000fe2000fffe0ff */
[----:B------:R-:W-:Y:S01]  /*7290*/  PRMT R59, R44, 0x8880, RZ ;  /* 0x000088802c3b7816 */ /* 0x000fe200000000ff */
[C---:B-1----:R-:W-:Y:S02]  /*72a0*/  IMAD R4, R38.reuse, R4, RZ ;  /* 0x0000000426047224 */ /* 0x042fe400078e02ff */
[----:B------:R-:W-:Y:S01]  /*72b0*/  UPRMT UR4, UR45, 0x654, UR4 ;  /* 0x000006542d047896 */ /* 0x000fe20008000004 */
[C---:B------:R-:W-:Y:S01]  /*72c0*/  IMAD R5, R38.reuse, R5, RZ ;  /* 0x0000000526057224 */ /* 0x040fe200078e02ff */
[----:B------:R-:W-:Y:S01]  /*72d0*/  SHF.R.S32.HI R43, RZ, 0x18, R51 ;  /* 0x00000018ff2b7819 */ /* 0x000fe20000011433 */
[----:B------:R-:W-:Y:S01]  /*72e0*/  IMAD R6, R38, R6, RZ ;  /* 0x0000000626067224 */ /* 0x000fe200078e02ff */
[----:B------:R-:W-:Y:S01]  /*72f0*/  SHF.L.U32 R51, R46, 0x8, RZ ;  /* 0x000000082e337819 */ /* 0x000fe200000006ff */
[----:B------:R-:W-:Y:S01]  /*7300*/  IMAD R4, R0, R40, R4 ;  /* 0x0000002800047224 */ /* 0x000fe200078e0204 */
[----:B------:R-:W-:Y:S01]  /*7310*/  MOV R0, R68 ;  /* 0x0000004400007202 */ /* 0x000fe20000000f00 */
[----:B------:R-:W-:Y:S01]  /*7320*/  IMAD R7, R38, R7, RZ ;  /* 0x0000000726077224 */ /* 0x000fe200078e02ff */
[----:B------:R-:W-:Y:S01]  /*7330*/  SHF.L.U32 R58, R44, 0x10, RZ ;  /* 0x000000102c3a7819 */ /* 0x000fe200000006ff */
[-C--:B------:R-:W-:Y:S01]  /*7340*/  IMAD R5, R2, R40.reuse, R5 ;  /* 0x0000002802057224 */ /* 0x080fe200078e0205 */
[----:B------:R-:W-:Y:S01]  /*7350*/  SYNCS.ARRIVE.TRANS64.RED.A1T0 RZ, [UR4], RZ ;  /* 0x000000ffffff79a7 */ /* 0x000fe20008100404 */
[----:B------:R-:W-:Y:S01]  /*7360*/  IMAD R6, R3, R40, R6 ;  /* 0x0000002803067224 */ /* 0x000fe200078e0206 */
[----:B------:R-:W-:Y:S01]  /*7370*/  SHF.R.S32.HI R2, RZ, 0x18, R67 ;  /* 0x00000018ff027819 */ /* 0x000fe20000011443 */
[C---:B------:R-:W-:Y:S01]  /*7380*/  IMAD R8, R38.reuse, R8, RZ ;  /* 0x0000000826087224 */ /* 0x040fe200078e02ff */
[----:B------:R-:W-:Y:S01]  /*7390*/  SHF.R.S32.HI R3, RZ, 0x18, R66 ;  /* 0x00000018ff037819 */ /* 0x000fe20000011442 */
[-C--:B------:R-:W-:Y:S01]  /*73a0*/  IMAD R7, R39, R40.reuse, R7 ;  /* 0x0000002827077224 */ /* 0x080fe200078e0207 */
[----:B------:R-:W-:Y:S01]  /*73b0*/  MOV R39, R65 ;  /* 0x0000004100277202 */ /* 0x000fe20000000f00 */
[----:B------:R-:W-:Y:S01]  /*73c0*/  IMAD R9, R38, R9, RZ ;  /* 0x0000000926097224 */ /* 0x000fe200078e02ff */
[C---:B------:R-:W-:Y:S01]  /*73d0*/  PRMT R56, R45.reuse, 0x8880, RZ ;  /* 0x000088802d387816 */ /* 0x040fe200000000ff */
[----:B------:R-:W-:Y:S01]  /*73e0*/  IMAD R8, R0, R40, R8 ;  /* 0x0000002800087224 */ /* 0x000fe200078e0208 */
[----:B------:R-:W-:Y:S01]  /*73f0*/  SHF.L.U32 R55, R45, 0x10, RZ ;  /* 0x000000102d377819 */ /* 0x000fe200000006ff */
[----:B------:R-:W-:Y:S01]  /*7400*/  IMAD R10, R38, R10, RZ ;  /* 0x0000000a260a7224 */ /* 0x000fe200078e02ff */
[----:B------:R-:W-:Y:S01]  /*7410*/  PRMT R53, R46, 0x8880, RZ ;  /* 0x000088802e357816 */ /* 0x000fe200000000ff */
[----:B------:R-:W-:Y:S01]  /*7420*/  IMAD R9, R2, R40, R9 ;  /* 0x0000002802097224 */ /* 0x000fe200078e0209 */
[----:B------:R-:W-:Y:S01]  /*7430*/  SHF.R.S32.HI R45, RZ, 0x18, R45 ;  /* 0x00000018ff2d7819 */ /* 0x000fe2000001142d */
[----:B------:R-:W-:Y:S01]  /*7440*/  IMAD R0, R38, R20, RZ ;  /* 0x0000001426007224 */ /* 0x000fe200078e02ff */
[----:B------:R-:W-:Y:S01]  /*7450*/  SHF.L.U32 R52, R46, 0x10, RZ ;  /* 0x000000102e347819 */ /* 0x000fe200000006ff */
[C---:B------:R-:W-:Y:S01]  /*7460*/  IMAD R11, R38.reuse, R11, RZ ;  /* 0x0000000b260b7224 */ /* 0x040fe200078e02ff */
[C---:B------:R-:W-:Y:S01]  /*7470*/  PRMT R50, R47.reuse, 0x8880, RZ ;  /* 0x000088802f327816 */ /* 0x040fe200000000ff */
[C---:B------:R-:W-:Y:S01]  /*7480*/  IMAD R2, R38.reuse, R21, RZ ;  /* 0x0000001526027224 */ /* 0x040fe200078e02ff */
[----:B------:R-:W-:Y:S01]  /*7490*/  SHF.R.S32.HI R46, RZ, 0x18, R46 ;  /* 0x00000018ff2e7819 */ /* 0x000fe2000001142e */
[C---:B------:R-:W-:Y:S01]  /*74a0*/  IMAD R20, R38.reuse, R24, RZ ;  /* 0x0000001826147224 */ /* 0x040fe200078e02ff */
[----:B------:R-:W-:Y:S01]  /*74b0*/  SHF.L.U32 R49, R47, 0x10, RZ ;  /* 0x000000102f317819 */ /* 0x000fe200000006ff */
[C---:B------:R-:W-:Y:S01]  /*74c0*/  IMAD R21, R38.reuse, R25, RZ ;  /* 0x0000001926157224 */ /* 0x040fe200078e02ff */
[----:B------:R-:W-:Y:S01]  /*74d0*/  SHF.R.S32.HI R47, RZ, 0x18, R47 ;  /* 0x00000018ff2f7819 */ /* 0x000fe2000001142f */
[----:B------:R-:W-:Y:S01]  /*74e0*/  IMAD R24, R38, R28, RZ ;  /* 0x0000001c26187224 */ /* 0x000fe200078e02ff */
[----:B------:R-:W-:Y:S01]  /*74f0*/  SHF.L.U32 R57, R44, 0x8, RZ ;  /* 0x000000082c397819 */ /* 0x000fe200000006ff */
[----:B------:R-:W-:Y:S01]  /*7500*/  IMAD R10, R3, R40, R10 ;  /* 0x00000028030a7224 */ /* 0x000fe200078e020a */
[----:B------:R-:W-:Y:S01]  /*7510*/  SHF.R.S32.HI R44, RZ, 0x18, R44 ;  /* 0x00000018ff2c7819 */ /* 0x000fe2000001142c */
[----:B------:R-:W-:Y:S01]  /*7520*/  IMAD R12, R38, R12, RZ ;  /* 0x0000000c260c7224 */ /* 0x000fe200078e02ff */
[----:B------:R-:W-:Y:S01]  /*7530*/  IADD3 R36, PT, PT, R36, 0x1, RZ ;  /* 0x0000000124247810 */ /* 0x000fe20007ffe0ff */
[C---:B------:R-:W-:Y:S02]  /*7540*/  IMAD R25, R38.reuse, R29, RZ ;  /* 0x0000001d26197224 */ /* 0x040fe400078e02ff */
[C---:B------:R-:W-:Y:S01]  /*7550*/  IMAD R28, R38.reuse, R32, RZ ;  /* 0x00000020261c7224 */ /* 0x040fe200078e02ff */
[----:B------:R-:W-:Y:S01]  /*7560*/  SHF.R.S32.HI R32, RZ, 0x18, R64 ;  /* 0x00000018ff207819 */ /* 0x000fe20000011440 */
[C---:B------:R-:W-:Y:S01]  /*7570*/  IMAD R29, R38.reuse, R33, RZ ;  /* 0x00000021261d7224 */ /* 0x040fe200078e02ff */
[----:B------:R-:W-:Y:S01]  /*7580*/  I2IP.S8.S32.SAT R33, R7, R6, RZ ;  /* 0x0000000607217239 */ /* 0x000fe200000014ff */
[----:B------:R-:W-:Y:S01]  /*7590*/  IMAD R11, R41, R40, R11 ;  /* 0x00000028290b7224 */ /* 0x000fe200078e020b */
[----:B------:R-:W-:Y:S01]  /*75a0*/  SHF.R.S32.HI R6, RZ, 0x18, R63 ;  /* 0x00000018ff067819 */ /* 0x000fe2000001143f */
[C---:B------:R-:W-:Y:S01]  /*75b0*/  IMAD R13, R38.reuse, R13, RZ ;  /* 0x0000000d260d7224 */ /* 0x040fe200078e02ff */
[----:B------:R-:W-:Y:S01]  /*75c0*/  MOV R7, R62 ;  /* 0x0000003e00077202 */ /* 0x000fe20000000f00 */
[C---:B------:R-:W-:Y:S02]  /*75d0*/  IMAD R14, R38.reuse, R14, RZ ;  /* 0x0000000e260e7224 */ /* 0x040fe400078e02ff */
[C---:B------:R-:W-:Y:S02]  /*75e0*/  IMAD R3, R38.reuse, R22, RZ ;  /* 0x0000001626037224 */ /* 0x040fe400078e02ff */
[----:B------:R-:W-:Y:S02]  /*75f0*/  IMAD R12, R39, R40, R12 ;  /* 0x00000028270c7224 */ /* 0x000fe400078e020c */
[C---:B------:R-:W-:Y:S02]  /*7600*/  IMAD R22, R38.reuse, R26, RZ ;  /* 0x0000001a26167224 */ /* 0x040fe400078e02ff */
[C---:B------:R-:W-:Y:S02]  /*7610*/  IMAD R15, R38.reuse, R15, RZ ;  /* 0x0000000f260f7224 */ /* 0x040fe400078e02ff */
[----:B------:R-:W-:Y:S02]  /*7620*/  IMAD R26, R38, R30, RZ ;  /* 0x0000001e261a7224 */ /* 0x000fe400078e02ff */
[----:B------:R-:W-:Y:S02]  /*7630*/  IMAD R13, R32, R40, R13 ;  /* 0x00000028200d7224 */ /* 0x000fe400078e020d */
[C---:B------:R-:W-:Y:S01]  /*7640*/  IMAD R30, R38.reuse, R34, RZ ;  /* 0x00000022261e7224 */ /* 0x040fe200078e02ff */
[----:B------:R-:W-:Y:S01]  /*7650*/  I2IP.S8.S32.SAT R34, R11, R10, RZ ;  /* 0x0000000a0b227239 */ /* 0x000fe200000014ff */
[----:B------:R-:W-:Y:S01]  /*7660*/  IMAD R16, R38, R16, RZ ;  /* 0x0000001026107224 */ /* 0x000fe200078e02ff */
[----:B------:R-:W-:Y:S01]  /*7670*/  SHF.R.S32.HI R10, RZ, 0x18, R61 ;  /* 0x00000018ff0a7819 */ /* 0x000fe2000001143d */
[----:B------:R-:W-:Y:S01]  /*7680*/  IMAD R14, R6, R40, R14 ;  /* 0x00000028060e7224 */ /* 0x000fe200078e020e */
[----:B------:R-:W-:Y:S01]  /*7690*/  I2IP.S8.S32.SAT R61, R9, R8, R34 ;  /* 0x00000008093d7239 */ /* 0x000fe20000001422 */
[----:B------:R-:W-:Y:S01]  /*76a0*/  IMAD R17, R38, R17, RZ ;  /* 0x0000001126117224 */ /* 0x000fe200078e02ff */
[----:B------:R-:W-:Y:S01]  /*76b0*/  SHF.R.S32.HI R11, RZ, 0x18, R60 ;  /* 0x00000018ff0b7819 */ /* 0x000fe2000001143c */
[----:B------:R-:W-:Y:S01]  /*76c0*/  IMAD R15, R42, R40, R15 ;  /* 0x000000282a0f7224 */ /* 0x000fe200078e020f */
[----:B------:R-:W-:Y:S01]  /*76d0*/  I2IP.S8.S32.SAT R60, R5, R4, R33 ;  /* 0x00000004053c7239 */ /* 0x000fe20000001421 */
[C---:B------:R-:W-:Y:S01]  /*76e0*/  IMAD R18, R38.reuse, R18, RZ ;  /* 0x0000001226127224 */ /* 0x040fe200078e02ff */
[----:B------:R-:W-:Y:S01]  /*76f0*/  SHF.R.S32.HI R5, RZ, 0x18, R58 ;  /* 0x00000018ff057819 */ /* 0x000fe2000001143a */
[----:B------:R-:W-:Y:S01]  /*7700*/  IMAD R16, R7, R40, R16 ;  /* 0x0000002807107224 */ /* 0x000fe200078e0210 */
[----:B------:R-:W-:Y:S01]  /*7710*/  I2IP.S8.S32.SAT R14, R15, R14, RZ ;  /* 0x0000000e0f0e7239 */ /* 0x000fe200000014ff */
[----:B------:R-:W-:Y:S01]  /*7720*/  IMAD R19, R38, R19, RZ ;  /* 0x0000001326137224 */ /* 0x000fe200078e02ff */
[----:B------:R-:W-:Y:S01]  /*7730*/  SHF.R.S32.HI R7, RZ, 0x18, R48 ;  /* 0x00000018ff077819 */ /* 0x000fe20000011430 */
[----:B------:R-:W-:Y:S01]  /*7740*/  IMAD R17, R10, R40, R17 ;  /* 0x000000280a117224 */ /* 0x000fe200078e0211 */
[----:B------:R-:W-:Y:S01]  /*7750*/  I2IP.S8.S32.SAT R62, R13, R12, R14 ;  /* 0x0000000c0d3e7239 */ /* 0x000fe2000000140e */
[-C--:B------:R-:W-:Y:S01]  /*7760*/  IMAD R18, R11, R40.reuse, R18 ;  /* 0x000000280b127224 */ /* 0x080fe200078e0212 */
[----:B------:R-:W-:Y:S01]  /*7770*/  SHF.R.S32.HI R6, RZ, 0x18, R57 ;  /* 0x00000018ff067819 */ /* 0x000fe20000011439 */
[----:B------:R-:W-:Y:S02]  /*7780*/  IMAD.MOV.U32 R4, RZ, RZ, R59 ;  /* 0x000000ffff047224 */ /* 0x000fe400078e003b */
[-C--:B------:R-:W-:Y:S02]  /*7790*/  IMAD R19, R43, R40.reuse, R19 ;  /* 0x000000282b137224 */ /* 0x080fe400078e0213 */
[----:B------:R-:W-:Y:S01]  /*77a0*/  IMAD R0, R4, R40, R0 ;  /* 0x0000002804007224 */ /* 0x000fe200078e0200 */
[----:B------:R-:W-:Y:S01]  /*77b0*/  MOV R4, R56 ;  /* 0x0000003800047202 */ /* 0x000fe20000000f00 */
[----:B------:R-:W-:Y:S01]  /*77c0*/  IMAD R23, R38, R23, RZ ;  /* 0x0000001726177224 */ /* 0x000fe200078e02ff */
[----:B------:R-:W-:Y:S01]  /*77d0*/  I2IP.S8.S32.SAT R18, R19, R18, RZ ;  /* 0x0000001213127239 */ /* 0x000fe200000014ff */
[-C--:B------:R-:W-:Y:S01]  /*77e0*/  IMAD R2, R5, R40.reuse, R2 ;  /* 0x0000002805027224 */ /* 0x080fe200078e0202 */
[----:B------:R-:W-:Y:S01]  /*77f0*/  SHF.R.S32.HI R5, RZ, 0x18, R55 ;  /* 0x00000018ff057819 */ /* 0x000fe20000011437 */
[----:B------:R-:W-:Y:S01]  /*7800*/  IMAD R3, R6, R40, R3 ;  /* 0x0000002806037224 */ /* 0x000fe200078e0203 */
[----:B------:R-:W-:Y:S01]  /*7810*/  I2IP.S8.S32.SAT R63, R17, R16, R18 ;  /* 0x00000010113f7239 */ /* 0x000fe20000001412 */
[-C--:B------:R-:W-:Y:S01]  /*7820*/  IMAD R23, R44, R40.reuse, R23 ;  /* 0x000000282c177224 */ /* 0x080fe200078e0217 */
[----:B------:R-:W-:Y:S01]  /*7830*/  SHF.R.S32.HI R6, RZ, 0x18, R54 ;  /* 0x00000018ff067819 */ /* 0x000fe20000011436 */
[-C--:B------:R-:W-:Y:S01]  /*7840*/  IMAD R20, R4, R40.reuse, R20 ;  /* 0x0000002804147224 */ /* 0x080fe200078e0214 */
[----:B------:R-:W-:Y:S01]  /*7850*/  MOV R4, R53 ;  /* 0x0000003500047202 */ /* 0x000fe20000000f00 */
[----:B------:R1:W-:Y:S01]  /*7860*/  STS.128 [R69+UR44+0x3200], R60 ;  /* 0x0032003c45007988 */ /* 0x0003e20008000c2c */
[----:B------:R-:W-:Y:S01]  /*7870*/  IMAD R27, R38, R27, RZ ;  /* 0x0000001b261b7224 */ /* 0x000fe200078e02ff */
[----:B------:R-:W-:Y:S01]  /*7880*/  I2IP.S8.S32.SAT R3, R23, R3, RZ ;  /* 0x0000000317037239 */ /* 0x000fe200000014ff */
[-C--:B------:R-:W-:Y:S01]  /*7890*/  IMAD R21, R5, R40.reuse, R21 ;  /* 0x0000002805157224 */ /* 0x080fe200078e0215 */
[----:B------:R-:W-:Y:S01]  /*78a0*/  SHF.R.S32.HI R5, RZ, 0x18, R52 ;  /* 0x00000018ff057819 */ /* 0x000fe20000011434 */
[-C--:B------:R-:W-:Y:S01]  /*78b0*/  IMAD R22, R6, R40.reuse, R22 ;  /* 0x0000002806167224 */ /* 0x080fe200078e0216 */
[----:B------:R-:W-:Y:S01]  /*78c0*/  SHF.R.S32.HI R6, RZ, 0x18, R49 ;  /* 0x00000018ff067819 */ /* 0x000fe20000011431 */
[-C--:B------:R-:W-:Y:S02]  /*78d0*/  IMAD R27, R45, R40.reuse, R27 ;  /* 0x000000282d1b7224 */ /* 0x080fe400078e021b */
[-C--:B------:R-:W-:Y:S01]  /*78e0*/  IMAD R24, R4, R40.reuse, R24 ;  /* 0x0000002804187224 */ /* 0x080fe200078e0218 */
[----:B------:R-:W-:Y:S01]  /*78f0*/  SHF.R.S32.HI R4, RZ, 0x18, R51 ;  /* 0x00000018ff047819 */ /* 0x000fe20000011433 */
[----:B------:R-:W-:Y:S01]  /*7900*/  IMAD R25, R5, R40, R25 ;  /* 0x0000002805197224 */ /* 0x000fe200078e0219 */
[----:B------:R-:W-:Y:S01]  /*7910*/  MOV R5, R50 ;  /* 0x0000003200057202 */ /* 0x000fe20000000f00 */
[----:B------:R-:W-:Y:S02]  /*7920*/  IMAD R31, R38, R31, RZ ;  /* 0x0000001f261f7224 */ /* 0x000fe400078e02ff */
[----:B------:R-:W-:Y:S01]  /*7930*/  IMAD R26, R4, R40, R26 ;  /* 0x00000028041a7224 */ /* 0x000fe200078e021a */
[----:B------:R-:W-:Y:S01]  /*7940*/  I2IP.S8.S32.SAT R4, R2, R0, R3 ;  /* 0x0000000002047239 */ /* 0x000fe20000001403 */
[-C--:B------:R-:W-:Y:S02]  /*7950*/  IMAD R31, R46, R40.reuse, R31 ;  /* 0x000000282e1f7224 */ /* 0x080fe400078e021f */
[----:B------:R-:W-:Y:S01]  /*7960*/  IMAD R28, R5, R40, R28 ;  /* 0x00000028051c7224 */ /* 0x000fe200078e021c */
[----:B------:R-:W-:Y:S01]  /*7970*/  I2IP.S8.S32.SAT R5, R27, R22, RZ ;  /* 0x000000161b057239 */ /* 0x000fe200000014ff */
[----:B------:R-:W-:Y:S01]  /*7980*/  IMAD R29, R6, R40, R29 ;  /* 0x00000028061d7224 */ /* 0x000fe200078e021d */
[----:B------:R-:W-:Y:S01]  /*7990*/  I2IP.S8.S32.SAT R6, R31, R26, RZ ;  /* 0x0000001a1f067239 */ /* 0x000fe200000014ff */
[----:B------:R-:W-:Y:S01]  /*79a0*/  IMAD R35, R38, R35, RZ ;  /* 0x0000002326237224 */ /* 0x000fe200078e02ff */
[----:B------:R-:W-:Y:S01]  /*79b0*/  I2IP.S8.S32.SAT R5, R21, R20, R5 ;  /* 0x0000001415057239 */ /* 0x000fe20000001405 */
[----:B------:R-:W-:Y:S01]  /*79c0*/  IMAD R30, R7, R40, R30 ;  /* 0x00000028071e7224 */ /* 0x000fe200078e021e */
[----:B------:R-:W-:Y:S01]  /*79d0*/  I2IP.S8.S32.SAT R6, R25, R24, R6 ;  /* 0x0000001819067239 */ /* 0x000fe20000001406 */
[----:B------:R-:W-:Y:S05]  /*79e0*/  IMAD R35, R47, R40, R35 ;  /* 0x000000282f237224 */ /* 0x000fea00078e0223 */
[----:B------:R-:W-:Y:S04]  /*79f0*/  I2IP.S8.S32.SAT R7, R35, R30, RZ ;  /* 0x0000001e23077239 */ /* 0x000fe800000014ff */
[----:B------:R-:W-:Y:S05]  /*7a00*/  I2IP.S8.S32.SAT R7, R29, R28, R7 ;  /* 0x0000001c1d077239 */ /* 0x000fea0000001407 */
        /* <DEDUP_REMOVED lines=10> */
[----:B------:R-:W-:Y:S02]  /*7ab0*/  UIADD3 UR9, UPT, UPT, UR49, 0x40, URZ ;  /* 0x0000004031097890 */ /* 0x000fe4000fffe0ff */
[----:B------:R-:W-:Y:S01]  /*7ac0*/  UIADD3 UR8, UPT, UPT, UR44, 0x3200, URZ ;  /* 0x000032002c087890 */ /* 0x000fe2000fffe0ff */
[----:B------:R-:W-:Y:S01]  /*7ad0*/  UMOV UR10, UR50 ;  /* 0x00000032000a7c82 */ /* 0x000fe20008000000 */
[----:B------:R-:W-:Y:S01]  /*7ae0*/  UMOV UR11, UR36 ;  /* 0x00000024000b7c82 */ /* 0x000fe20008000000 */
[----:B--2---:R-:W-:Y:S04]  /*7af0*/  UIADD3 UR4, UP0, UPT, UR6, 0x680, URZ ;  /* 0x0000068006047890 */ /* 0x004fe8000ff1e0ff */
[----:B------:R-:W-:Y:S09]  /*7b00*/  UIADD3.X UR5, UPT, UPT, URZ, UR7, URZ, UP0, !UPT ;  /* 0x00000007ff057290 */ /* 0x000ff200087fe4ff */
[----:B------:R2:W-:Y:S01]  /*7b10*/  UTMASTG.3D [UR8], [UR4] ;  /* 0x00000008040073b5 */ /* 0x0005e20008010000 */
[----:B------:R0:W-:Y:S01]  /*7b20*/  UTMACMDFLUSH ;  /* 0x00000000000079b7 */ /* 0x0001e20000000000 */
[----:B--2---:R-:W-:Y:S04]  /*7b30*/  DEPBAR.LE SB0, 0x1 ;  /* 0x000080400000791a */ /* 0x004fe80000000000 */
.L_x_110:
[----:B------:R-:W-:Y:S05]  /*7b40*/  BSYNC.RECONVERGENT B0 ;  /* 0x0000000000007941 */ /* 0x000fea0003800200 */
.L_x_109:
[----:B------:R-:W-:Y:S01]  /*7b50*/  R2UR UR4, R76 ;  /* 0x000000004c0472ca */ /* 0x000fe200000e0000 */
[----:B------:R-:W-:Y:S01]  /*7b60*/  BAR.SYNC.DEFER_BLOCKING 0x1, 0x80 ;  /* 0x0042000000007b1d */ /* 0x000fe20000010000 */
[----:B------:R-:W-:Y:S01]  /*7b70*/  ISETP.NE.AND P0, PT, R78, 0x2, PT ;  /* 0x000000024e00780c */ /* 0x000fe20003f05270 */
[----:B------:R-:W-:Y:S01]  /*7b80*/  UISETP.NE.AND UP0, UPT, UR46, URZ, UPT ;  /* 0x000000ff2e00728c */ /* 0x000fe2000bf05270 */
[----:B------:R-:W-:Y:S01]  /*7b90*/  ISETP.NE.AND P1, PT, R36, 0x4, PT ;  /* 0x000000042400780c */ /* 0x000fe20003f25270 */
[----:B------:R-:W-:Y:S01]  /*7ba0*/  UIADD3 UR26, UPT, UPT, UR37, UR63, URZ ;  /* 0x0000003f251a7290 */ /* 0x000fe2000fffe0ff */
[----:B------:R-:W-:Y:S02]  /*7bb0*/  SEL R2, RZ, 0x1, P0 ;  /* 0x00000001ff027807 */ /* 0x000fe40000000000 */
[----:B------:R-:W-:Y:S02]  /*7bc0*/  SEL R0, RZ, 0x1, P1 ;  /* 0x00000001ff007807 */ /* 0x000fe40000800000 */
[----:B------:R-:W-:Y:S02]  /*7bd0*/  LOP3.LUT R82, R82, R2, RZ, 0x3c, !PT ;  /* 0x0000000252527212 */ /* 0x000fe400078e3cff */
[----:B------:R-:W-:Y:S01]  /*7be0*/  LOP3.LUT R83, R83, R0, RZ, 0x3c, !PT ;  /* 0x0000000053537212 */ /* 0x000fe200078e3cff */
[----:B------:R-:W-:Y:S01]  /*7bf0*/  UIADD3 UR20, UPT, UPT, UR38, UR4, URZ ;  /* 0x0000000426147290 */ /* 0x000fe2000fffe0ff */
[----:B------:R-:W-:Y:S02]  /*7c00*/  SEL R78, R78, RZ, P0 ;  /* 0x000000ff4e4e7207 */ /* 0x000fe40000000000 */
[----:B------:R-:W-:Y:S01]  /*7c10*/  SEL R36, R36, RZ, P1 ;  /* 0x000000ff24247207 */ /* 0x000fe20000800000 */
[----:B------:R-:W-:Y:S01]  /*7c20*/  UMOV UR36, UR59 ;  /* 0x0000003b00247c82 */ /* 0x000fe20008000000 */
[----:B------:R-:W-:Y:S07]  /*7c30*/  BRA.U UP0, `(.L_x_111) ;  /* 0xffffffd500787547 */ /* 0x000fee000b83ffff */
[----:B------:R-:W-:Y:S05]  /*7c40*/  EXIT ;  /* 0x000000000000794d */ /* 0x000fea0003800000 */
.L_x_24:
[----:B---3--:R3:W4:Y:S02]  /*7c50*/  SYNCS.PHASECHK.TRANS64.TRYWAIT P0, [R0+URZ+0xe0], R2 ;  /* 0x0000e002000075a7 */ /* 0x00872400080011ff */
[----:B----4-:R-:W-:Y:S05]  /*7c60*/  @!P0 NANOSLEEP.SYNCS 0x989680 ;  /* 0x009896800000895d */ /* 0x010fea0003900000 */
[----:B------:R-:W4:Y:S02]  /*7c70*/  @!P0 SYNCS.PHASECHK.TRANS64 P0, [R0+URZ+0xe0], R2 ;  /* 0x0000e002000085a7 */ /* 0x000f2400080010ff */
[----:B----4-:R-:W-:Y:S05]  /*7c80*/  @!P0 BRA `(.L_x_24) ;  /* 0xfffffffc00f08947 */ /* 0x010fea000383ffff */
[----:B------:R-:W-:Y:S05]  /*7c90*/  BRA `(.L_x_112) ;  /* 0xffffff9800e47947 */ /* 0x000fea000383ffff */
.L_x_27:
[----:B--2---:R-:W-:-:S07]  /*7ca0*/  MOV R0, UR33 ;  /* 0x0000002100007c02 */ /* 0x004fce0008000f00 */
.L_x_113:
[----:B--2---:R2:W3:Y:S02]  /*7cb0*/  SYNCS.PHASECHK.TRANS64.TRYWAIT P0, [R0+URZ+0x20], R3 ;  /* 0x00002003000075a7 */ /* 0x0044e400080011ff */
[----:B---3--:R-:W-:Y:S05]  /*7cc0*/  @!P0 NANOSLEEP.SYNCS 0x989680 ;  /* 0x009896800000895d */ /* 0x008fea0003900000 */
[----:B------:R-:W3:Y:S02]  /*7cd0*/  @!P0 SYNCS.PHASECHK.TRANS64 P0, [R0+URZ+0x20], R3 ;  /* 0x00002003000085a7 */ /* 0x000ee400080010ff */
[----:B---3--:R-:W-:Y:S05]  /*7ce0*/  @!P0 BRA `(.L_x_113) ;  /* 0xfffffffc00f08947 */ /* 0x008fea000383ffff */
[----:B------:R-:W-:Y:S05]  /*7cf0*/  BRA `(.L_x_26) ;  /* 0xffffff9c002c7947 */ /* 0x000fea000383ffff */
.L_x_34:
[----:B-1----:R-:W-:-:S07]  /*7d00*/  MOV R0, UR33 ;  /* 0x0000002100007c02 */ /* 0x002fce0008000f00 */
.L_x_114:
[----:B-1----:R1:W2:Y:S02]  /*7d10*/  SYNCS.PHASECHK.TRANS64.TRYWAIT P0, [R0+URZ+0x20], R3 ;  /* 0x00002003000075a7 */ /* 0x0022a400080011ff */
[----:B--2---:R-:W-:Y:S05]  /*7d20*/  @!P0 NANOSLEEP.SYNCS 0x989680 ;  /* 0x009896800000895d */ /* 0x004fea0003900000 */
[----:B------:R-:W2:Y:S02]  /*7d30*/  @!P0 SYNCS.PHASECHK.TRANS64 P0, [R0+URZ+0x20], R3 ;  /* 0x00002003000085a7 */ /* 0x000ea400080010ff */
[----:B--2---:R-:W-:Y:S05]  /*7d40*/  @!P0 BRA `(.L_x_114) ;  /* 0xfffffffc00f08947 */ /* 0x004fea000383ffff */
[----:B------:R-:W-:Y:S05]  /*7d50*/  BRA `(.L_x_33) ;  /* 0xffffffa0001c7947 */ /* 0x000fea000383ffff */
.L_x_39:
[----:B-1----:R1:W2:Y:S02]  /*7d60*/  SYNCS.PHASECHK.TRANS64.TRYWAIT P0, [R3+URZ+0x70], R0 ;  /* 0x00007000030075a7 */ /* 0x0022a400080011ff */
[----:B--2---:R-:W-:Y:S05]  /*7d70*/  @!P0 NANOSLEEP.SYNCS 0x989680 ;  /* 0x009896800000895d */ /* 0x004fea0003900000 */
[----:B------:R-:W2:Y:S02]  /*7d80*/  @!P0 SYNCS.PHASECHK.TRANS64 P0, [R3+URZ+0x70], R0 ;  /* 0x00007000030085a7 */ /* 0x000ea400080010ff */
[----:B--2---:R-:W-:Y:S05]  /*7d90*/  @!P0 BRA `(.L_x_39) ;  /* 0xfffffffc00f08947 */ /* 0x004fea000383ffff */
[----:B------:R-:W-:Y:S05]  /*7da0*/  BRA `(.L_x_115) ;  /* 0xffffffa000ec7947 */ /* 0x000fea000383ffff */
.L_x_43:
[----:B------:R-:W-:-:S07]  /*7db0*/  MOV R0, UR4 ;  /* 0x0000000400007c02 */ /* 0x000fce0008000f00 */
.L_x_116:
[----:B-1----:R1:W2:Y:S02]  /*7dc0*/  SYNCS.PHASECHK.TRANS64.TRYWAIT P0, [R0+URZ], R2 ;  /* 0x00000002000075a7 */ /* 0x0022a400080011ff */
[----:B--2---:R-:W-:Y:S05]  /*7dd0*/  @!P0 NANOSLEEP.SYNCS 0x989680 ;  /* 0x009896800000895d */ /* 0x004fea0003900000 */
[----:B------:R-:W2:Y:S02]  /*7de0*/  @!P0 SYNCS.PHASECHK.TRANS64 P0, [R0+URZ], R2 ;  /* 0x00000002000085a7 */ /* 0x000ea400080010ff */
[----:B--2---:R-:W-:Y:S05]  /*7df0*/  @!P0 BRA `(.L_x_116) ;  /* 0xfffffffc00f08947 */ /* 0x004fea000383ffff */
[----:B------:R-:W-:Y:S05]  /*7e00*/  BRA `(.L_x_117) ;  /* 0xffffffa800947947 */ /* 0x000fea000383ffff */
.L_x_44:
[----:B------:R-:W-:-:S07]  /*7e10*/  MOV R0, UR5 ;  /* 0x0000000500007c02 */ /* 0x000fce0008000f00 */
.L_x_118:
[----:B-1----:R1:W2:Y:S02]  /*7e20*/  SYNCS.PHASECHK.TRANS64.TRYWAIT P0, [R0+URZ], R3 ;  /* 0x00000003000075a7 */ /* 0x0022a400080011ff */
[----:B--2---:R-:W-:Y:S05]  /*7e30*/  @!P0 NANOSLEEP.SYNCS 0x989680 ;  /* 0x009896800000895d */ /* 0x004fea0003900000 */
[----:B------:R-:W2:Y:S02]  /*7e40*/  @!P0 SYNCS.PHASECHK.TRANS64 P0, [R0+URZ], R3 ;  /* 0x00000003000085a7 */ /* 0x000ea400080010ff */
[----:B--2---:R-:W-:Y:S05]  /*7e50*/  @!P0 BRA `(.L_x_118) ;  /* 0xfffffffc00f08947 */ /* 0x004fea000383ffff */
[----:B------:R-:W-:Y:S05]  /*7e60*/  BRA `(.L_x_119) ;  /* 0xffffffa800a07947 */ /* 0x000fea000383ffff */
.L_x_45:
[----:B------:R-:W-:-:S07]  /*7e70*/  MOV R0, UR5 ;  /* 0x0000000500007c02 */ /* 0x000fce0008000f00 */
.L_x_120:
[----:B-1----:R1:W2:Y:S02]  /*7e80*/  SYNCS.PHASECHK.TRANS64.TRYWAIT P0, [R0+URZ], R3 ;  /* 0x00000003000075a7 */ /* 0x0022a400080011ff */
[----:B--2---:R-:W-:Y:S05]  /*7e90*/  @!P0 NANOSLEEP.SYNCS 0x989680 ;  /* 0x009896800000895d */ /* 0x004fea0003900000 */
[----:B------:R-:W2:Y:S02]  /*7ea0*/  @!P0 SYNCS.PHASECHK.TRANS64 P0, [R0+URZ], R3 ;  /* 0x00000003000085a7 */ /* 0x000ea400080010ff */
[----:B--2---:R-:W-:Y:S05]  /*7eb0*/  @!P0 BRA `(.L_x_120) ;  /* 0xfffffffc00f08947 */ /* 0x004fea000383ffff */
[----:B------:R-:W-:Y:S05]  /*7ec0*/  BRA `(.L_x_121) ;  /* 0xffffffa800ac7947 */ /* 0x000fea000383ffff */
.L_x_48:
[----:B--2---:R2:W3:Y:S02]  /*7ed0*/  SYNCS.PHASECHK.TRANS64.TRYWAIT P0, [R2+URZ+0xd0], R4 ;  /* 0x0000d004020075a7 */ /* 0x0044e400080011ff */
[----:B---3--:R-:W-:Y:S05]  /*7ee0*/  @!P0 NANOSLEEP.SYNCS 0x989680 ;  /* 0x009896800000895d */ /* 0x008fea0003900000 */
[----:B------:R-:W3:Y:S02]  /*7ef0*/  @!P0 SYNCS.PHASECHK.TRANS64 P0, [R2+URZ+0xd0], R4 ;  /* 0x0000d004020085a7 */ /* 0x000ee400080010ff */
[----:B---3--:R-:W-:Y:S05]  /*7f00*/  @!P0 BRA `(.L_x_48) ;  /* 0xfffffffc00f08947 */ /* 0x008fea000383ffff */
[----:B------:R-:W-:Y:S05]  /*7f10*/  BRA `(.L_x_122) ;  /* 0xffffffac00087947 */ /* 0x000fea000383ffff */
.L_x_49:
[----:B------:R-:W-:-:S07]  /*7f20*/  MOV R2, UR4 ;  /* 0x0000000400027c02 */ /* 0x000fce0008000f00 */
.L_x_123:
[----:B--2---:R2:W3:Y:S02]  /*7f30*/  SYNCS.PHASECHK.TRANS64.TRYWAIT P0, [R2+URZ+0x80], R5 ;  /* 0x00008005020075a7 */ /* 0x0044e400080011ff */
[----:B---3--:R-:W-:Y:S05]  /*7f40*/  @!P0 NANOSLEEP.SYNCS 0x989680 ;  /* 0x009896800000895d */ /* 0x008fea0003900000 */
[----:B------:R-:W3:Y:S02]  /*7f50*/  @!P0 SYNCS.PHASECHK.TRANS64 P0, [R2+URZ+0x80], R5 ;  /* 0x00008005020085a7 */ /* 0x000ee400080010ff */
[----:B---3--:R-:W-:Y:S05]  /*7f60*/  @!P0 BRA `(.L_x_123) ;  /* 0xfffffffc00f08947 */ /* 0x008fea000383ffff */
[----:B------:R-:W-:Y:S05]  /*7f70*/  BRA `(.L_x_124) ;  /* 0xffffffac00187947 */ /* 0x000fea000383ffff */
.L_x_50:
[----:B--2---:R2:W3:Y:S02]  /*7f80*/  SYNCS.PHASECHK.TRANS64.TRYWAIT P1, [R2+URZ+0x70], R4 ;  /* 0x00007004020075a7 */ /* 0x0044e400080211ff */
[----:B---3--:R-:W-:Y:S05]  /*7f90*/  @!P1 NANOSLEEP.SYNCS 0x989680 ;  /* 0x009896800000995d */ /* 0x008fea0003900000 */
[----:B------:R-:W3:Y:S02]  /*7fa0*/  @!P1 SYNCS.PHASECHK.TRANS64 P1, [R2+URZ+0x70], R4 ;  /* 0x00007004020095a7 */ /* 0x000ee400080210ff */
[----:B---3--:R-:W-:Y:S05]  /*7fb0*/  @!P1 BRA `(.L_x_50) ;  /* 0xfffffffc00f09947 */ /* 0x008fea000383ffff */
[----:B------:R-:W-:Y:S05]  /*7fc0*/  BRA `(.L_x_125) ;  /* 0xffffffac00487947 */ /* 0x000fea000383ffff */
.L_x_53:
[----:B------:R-:W-:-:S07]  /*7fd0*/  MOV R0, UR4 ;  /* 0x0000000400007c02 */ /* 0x000fce0008000f00 */
.L_x_126:
[----:B--2---:R2:W3:Y:S02]  /*7fe0*/  SYNCS.PHASECHK.TRANS64.TRYWAIT P0, [R0+URZ+0x80], R2 ;  /* 0x00008002000075a7 */ /* 0x0044e400080011ff */
[----:B---3--:R-:W-:Y:S05]  /*7ff0*/  @!P0 NANOSLEEP.SYNCS 0x989680 ;  /* 0x009896800000895d */ /* 0x008fea0003900000 */
[----:B------:R-:W3:Y:S02]  /*8000*/  @!P0 SYNCS.PHASECHK.TRANS64 P0, [R0+URZ+0x80], R2 ;  /* 0x00008002000085a7 */ /* 0x000ee400080010ff */
[----:B---3--:R-:W-:Y:S05]  /*8010*/  @!P0 BRA `(.L_x_126) ;  /* 0xfffffffc00f08947 */ /* 0x008fea000383ffff */
[----:B------:R-:W-:Y:S05]  /*8020*/  BRA `(.L_x_52) ;  /* 0xffffffac009c7947 */ /* 0x000fea000383ffff */
.L_x_60:
[----:B-1----:R1:W2:Y:S02]  /*8030*/  SYNCS.PHASECHK.TRANS64.TRYWAIT P1, [R0+URZ+0x70], R2 ;  /* 0x00007002000075a7 */ /* 0x0022a400080211ff */
[----:B--2---:R-:W-:Y:S05]  /*8040*/  @!P1 NANOSLEEP.SYNCS 0x989680 ;  /* 0x009896800000995d */ /* 0x004fea0003900000 */
[----:B------:R-:W2:Y:S02]  /*8050*/  @!P1 SYNCS.PHASECHK.TRANS64 P1, [R0+URZ+0x70], R2 ;  /* 0x00007002000095a7 */ /* 0x000ea400080210ff */
[----:B--2---:R-:W-:Y:S05]  /*8060*/  @!P1 BRA `(.L_x_60) ;  /* 0xfffffffc00f09947 */ /* 0x004fea000383ffff */
[----:B------:R-:W-:Y:S05]  /*8070*/  BRA `(.L_x_127) ;  /* 0xffffffb400307947 */ /* 0x000fea000383ffff */
.L_x_61:
[----:B------:R-:W-:-:S07]  /*8080*/  MOV R2, UR46 ;  /* 0x0000002e00027c02 */ /* 0x000fce0008000f00 */
.L_x_128:
[----:B-1----:R1:W2:Y:S02]  /*8090*/  SYNCS.PHASECHK.TRANS64.TRYWAIT P0, [R2+URZ+0xb0], R0 ;  /* 0x0000b000020075a7 */ /* 0x0022a400080011ff */
[----:B--2---:R-:W-:Y:S05]  /*80a0*/  @!P0 NANOSLEEP.SYNCS 0x989680 ;  /* 0x009896800000895d */ /* 0x004fea0003900000 */
[----:B------:R-:W2:Y:S02]  /*80b0*/  @!P0 SYNCS.PHASECHK.TRANS64 P0, [R2+URZ+0xb0], R0 ;  /* 0x0000b000020085a7 */ /* 0x000ea400080010ff */
[----:B--2---:R-:W-:Y:S05]  /*80c0*/  @!P0 BRA `(.L_x_128) ;  /* 0xfffffffc00f08947 */ /* 0x004fea000383ffff */
[----:B------:R-:W-:Y:S05]  /*80d0*/  BRA `(.L_x_129) ;  /* 0xffffffb400807947 */ /* 0x000fea000383ffff */
.L_x_64:
[----:B------:R-:W-:Y:S07]  /*80e0*/  MOV R0, UR7 ;  /* 0x0000000700007c02 */ /* 0x000fee0008000f00 */
.L_x_130:
[----:B-1----:R1:W2:Y:S02]  /*80f0*/  SYNCS.PHASECHK.TRANS64.TRYWAIT P0, [R0+URZ], R2 ;  /* 0x00000002000075a7 */ /* 0x0022a400080011ff */
[----:B--2---:R-:W-:Y:S05]  /*8100*/  @!P0 NANOSLEEP.SYNCS 0x989680 ;  /* 0x009896800000895d */ /* 0x004fea0003900000 */
[----:B------:R-:W2:Y:S02]  /*8110*/  @!P0 SYNCS.PHASECHK.TRANS64 P0, [R0+URZ], R2 ;  /* 0x00000002000085a7 */ /* 0x000ea400080010ff */
[----:B--2---:R-:W-:Y:S05]  /*8120*/  @!P0 BRA `(.L_x_130) ;  /* 0xfffffffc00f08947 */ /* 0x004fea000383ffff */
[----:B------:R-:W-:Y:S05]  /*8130*/  BRA `(.L_x_63) ;  /* 0xffffffb4009c7947 */ /* 0x000fea000383ffff */
.L_x_67:
[----:B------:R-:W-:-:S07]  /*8140*/  MOV R0, UR4 ;  /* 0x0000000400007c02 */ /* 0x000fce0008000f00 */
.L_x_131:
[----:B--2---:R2:W4:Y:S02]  /*8150*/  SYNCS.PHASECHK.TRANS64.TRYWAIT P0, [R0+URZ], R2 ;  /* 0x00000002000075a7 */ /* 0x00452400080011ff */
[----:B----4-:R-:W-:Y:S05]  /*8160*/  @!P0 NANOSLEEP.SYNCS 0x989680 ;  /* 0x009896800000895d */ /* 0x010fea0003900000 */
[----:B------:R-:W4:Y:S02]  /*8170*/  @!P0 SYNCS.PHASECHK.TRANS64 P0, [R0+URZ], R2 ;  /* 0x00000002000085a7 */ /* 0x000f2400080010ff */
[----:B----4-:R-:W-:Y:S05]  /*8180*/  @!P0 BRA `(.L_x_131) ;  /* 0xfffffffc00f08947 */ /* 0x010fea000383ffff */
[----:B------:R-:W-:Y:S05]  /*8190*/  BRA `(.L_x_132) ;  /* 0xffffffb800c87947 */ /* 0x000fea000383ffff */
.L_x_68:
[----:B------:R-:W-:-:S07]  /*81a0*/  MOV R0, UR5 ;  /* 0x0000000500007c02 */ /* 0x000fce0008000f00 */
.L_x_133:
[----:B-1----:R1:W2:Y:S02]  /*81b0*/  SYNCS.PHASECHK.TRANS64.TRYWAIT P0, [R0+URZ], R3 ;  /* 0x00000003000075a7 */ /* 0x0022a400080011ff */
[----:B--2---:R-:W-:Y:S05]  /*81c0*/  @!P0 NANOSLEEP.SYNCS 0x989680 ;  /* 0x009896800000895d */ /* 0x004fea0003900000 */
[----:B------:R-:W2:Y:S02]  /*81d0*/  @!P0 SYNCS.PHASECHK.TRANS64 P0, [R0+URZ], R3 ;  /* 0x00000003000085a7 */ /* 0x000ea400080010ff */
[----:B--2---:R-:W-:Y:S05]  /*81e0*/  @!P0 BRA `(.L_x_133) ;  /* 0xfffffffc00f08947 */ /* 0x004fea000383ffff */
[----:B------:R-:W-:Y:S05]  /*81f0*/  BRA `(.L_x_134) ;  /* 0xffffffb800d47947 */ /* 0x000fea000383ffff */
.L_x_69:
[----:B------:R-:W-:-:S07]  /*8200*/  MOV R0, UR5 ;  /* 0x0000000500007c02 */ /* 0x000fce0008000f00 */
.L_x_135:
[----:B-1----:R1:W2:Y:S02]  /*8210*/  SYNCS.PHASECHK.TRANS64.TRYWAIT P0, [R0+URZ], R3 ;  /* 0x00000003000075a7 */ /* 0x0022a400080011ff */
[----:B--2---:R-:W-:Y:S05]  /*8220*/  @!P0 NANOSLEEP.SYNCS 0x989680 ;  /* 0x009896800000895d */ /* 0x004fea0003900000 */
[----:B------:R-:W2:Y:S02]  /*8230*/  @!P0 SYNCS.PHASECHK.TRANS64 P0, [R0+URZ], R3 ;  /* 0x00000003000085a7 */ /* 0x000ea400080010ff */
[----:B--2---:R-:W-:Y:S05]  /*8240*/  @!P0 BRA `(.L_x_135) ;  /* 0xfffffffc00f08947 */ /* 0x004fea000383ffff */
[----:B------:R-:W-:Y:S05]  /*8250*/  BRA `(.L_x_136) ;  /* 0xffffffb800e07947 */ /* 0x000fea000383ffff */
.L_x_70:
[----:B-1----:R-:W-:-:S07]  /*8260*/  MOV R0, UR4 ;  /* 0x0000000400007c02 */ /* 0x002fce0008000f00 */
.L_x_137:
[----:B-1----:R1:W2:Y:S02]  /*8270*/  SYNCS.PHASECHK.TRANS64.TRYWAIT P0, [R0+URZ], R2 ;  /* 0x00000002000075a7 */ /* 0x0022a400080011ff */
[----:B--2---:R-:W-:Y:S05]  /*8280*/  @!P0 NANOSLEEP.SYNCS 0x989680 ;  /* 0x009896800000895d */ /* 0x004fea0003900000 */
[----:B------:R-:W2:Y:S02]  /*8290*/  @!P0 SYNCS.PHASECHK.TRANS64 P0, [R0+URZ], R2 ;  /* 0x00000002000085a7 */ /* 0x000ea400080010ff */
[----:B--2---:R-:W-:Y:S05]  /*82a0*/  @!P0 BRA `(.L_x_137) ;  /* 0xfffffffc00f08947 */ /* 0x004fea000383ffff */
[----:B------:R-:W-:Y:S05]  /*82b0*/  BRA `(.L_x_138) ;  /* 0xffffffb800ec7947 */ /* 0x000fea000383ffff */
.L_x_75:
[----:B--2---:R2:W3:Y:S02]  /*82c0*/  SYNCS.PHASECHK.TRANS64.TRYWAIT P0, [R8+URZ+0x70], R0 ;  /* 0x00007000080075a7 */ /* 0x0044e400080011ff */
[----:B---3--:R-:W-:Y:S05]  /*82d0*/  @!P0 NANOSLEEP.SYNCS 0x989680 ;  /* 0x009896800000895d */ /* 0x008fea0003900000 */
[----:B------:R-:W3:Y:S02]  /*82e0*/  @!P0 SYNCS.PHASECHK.TRANS64 P0, [R8+URZ+0x70], R0 ;  /* 0x00007000080085a7 */ /* 0x000ee400080010ff */
[----:B---3--:R-:W-:Y:S05]  /*82f0*/  @!P0 BRA `(.L_x_75) ;  /* 0xfffffffc00f08947 */ /* 0x008fea000383ffff */
[----:B------:R-:W-:Y:S05]  /*8300*/  BRA `(.L_x_139) ;  /* 0xffffffc000187947 */ /* 0x000fea000383ffff */
.L_x_78:
[----:B--2---:R-:W-:Y:S07]  /*8310*/  MOV R0, UR21 ;  /* 0x0000001500007c02 */ /* 0x004fee0008000f00 */
.L_x_140:
[----:B--2---:R2:W3:Y:S02]  /*8320*/  SYNCS.PHASECHK.TRANS64.TRYWAIT P1, [R0+URZ+0x68], R2 ;  /* 0x00006802000075a7 */ /* 0x0044e400080211ff */
[----:B---3--:R-:W-:Y:S05]  /*8330*/  @!P1 NANOSLEEP.SYNCS 0x989680 ;  /* 0x009896800000995d */ /* 0x008fea0003900000 */
[----:B------:R-:W3:Y:S02]  /*8340*/  @!P1 SYNCS.PHASECHK.TRANS64 P1, [R0+URZ+0x68], R2 ;  /* 0x00006802000095a7 */ /* 0x000ee400080210ff */
[----:B---3--:R-:W-:Y:S05]  /*8350*/  @!P1 BRA `(.L_x_140) ;  /* 0xfffffffc00f09947 */ /* 0x008fea000383ffff */
[----:B------:R-:W-:Y:S05]  /*8360*/  BRA `(.L_x_77) ;  /* 0xffffffc400947947 */ /* 0x000fea000383ffff */
.L_x_81:
[----:B--2---:R-:W-:Y:S07]  /*8370*/  MOV R0, UR21 ;  /* 0x0000001500007c02 */ /* 0x004fee0008000f00 */
.L_x_141:
[----:B--2---:R2:W3:Y:S02]  /*8380*/  SYNCS.PHASECHK.TRANS64.TRYWAIT P0, [R0+URZ+0x50], R4 ;  /* 0x00005004000075a7 */ /* 0x0044e400080011ff */
[----:B---3--:R-:W-:Y:S05]  /*8390*/  @!P0 NANOSLEEP.SYNCS 0x989680 ;  /* 0x009896800000895d */ /* 0x008fea0003900000 */
[----:B------:R-:W3:Y:S02]  /*83a0*/  @!P0 SYNCS.PHASECHK.TRANS64 P0, [R0+URZ+0x50], R4 ;  /* 0x00005004000085a7 */ /* 0x000ee400080010ff */
[----:B---3--:R-:W-:Y:S05]  /*83b0*/  @!P0 BRA `(.L_x_141) ;  /* 0xfffffffc00f08947 */ /* 0x008fea000383ffff */
[----:B------:R-:W-:Y:S05]  /*83c0*/  BRA `(.L_x_142) ;  /* 0xffffffc400ec7947 */ /* 0x000fea000383ffff */
.L_x_82:
[----:B------:R-:W-:Y:S07]  /*83d0*/  MOV R0, UR21 ;  /* 0x0000001500007c02 */ /* 0x000fee0008000f00 */
.L_x_143:
[----:B--2---:R2:W3:Y:S02]  /*83e0*/  SYNCS.PHASECHK.TRANS64.TRYWAIT P0, [R0+URZ+0x58], R4 ;  /* 0x00005804000075a7 */ /* 0x0044e400080011ff */
[----:B---3--:R-:W-:Y:S05]  /*83f0*/  @!P0 NANOSLEEP.SYNCS 0x989680 ;  /* 0x009896800000895d */ /* 0x008fea0003900000 */
[----:B------:R-:W3:Y:S02]  /*8400*/  @!P0 SYNCS.PHASECHK.TRANS64 P0, [R0+URZ+0x58], R4 ;  /* 0x00005804000085a7 */ /* 0x000ee400080010ff */
[----:B---3--:R-:W-:Y:S05]  /*8410*/  @!P0 BRA `(.L_x_143) ;  /* 0xfffffffc00f08947 */ /* 0x008fea000383ffff */
[----:B------:R-:W-:Y:S05]  /*8420*/  BRA `(.L_x_144) ;  /* 0xffffffc800307947 */ /* 0x000fea000383ffff */
.L_x_84:
[----:B------:R-:W-:-:S07]  /*8430*/  MOV R0, UR21 ;  /* 0x0000001500007c02 */ /* 0x000fce0008000f00 */
.L_x_145:
[----:B---3--:R3:W4:Y:S02]  /*8440*/  SYNCS.PHASECHK.TRANS64.TRYWAIT P0, [R0+URZ+0x50], R2 ;  /* 0x00005002000075a7 */ /* 0x00872400080011ff */
[----:B----4-:R-:W-:Y:S05]  /*8450*/  @!P0 NANOSLEEP.SYNCS 0x989680 ;  /* 0x009896800000895d */ /* 0x010fea0003900000 */
[----:B------:R-:W4:Y:S02]  /*8460*/  @!P0 SYNCS.PHASECHK.TRANS64 P0, [R0+URZ+0x50], R2 ;  /* 0x00005002000085a7 */ /* 0x000f2400080010ff */
[----:B----4-:R-:W-:Y:S05]  /*8470*/  @!P0 BRA `(.L_x_145) ;  /* 0xfffffffc00f08947 */ /* 0x010fea000383ffff */
[----:B------:R-:W-:Y:S05]  /*8480*/  BRA `(.L_x_146) ;  /* 0xffffffc800a47947 */ /* 0x000fea000383ffff */
.L_x_86:
[----:B-1----:R1:W2:Y:S02]  /*8490*/  SYNCS.PHASECHK.TRANS64.TRYWAIT P0, [R3+URZ+0x70], R0 ;  /* 0x00007000030075a7 */ /* 0x0022a400080011ff */
[----:B--2---:R-:W-:Y:S05]  /*84a0*/  @!P0 NANOSLEEP.SYNCS 0x989680 ;  /* 0x009896800000895d */ /* 0x004fea0003900000 */
[----:B------:R-:W2:Y:S02]  /*84b0*/  @!P0 SYNCS.PHASECHK.TRANS64 P0, [R3+URZ+0x70], R0 ;  /* 0x00007000030085a7 */ /* 0x000ea400080010ff */
[----:B--2---:R-:W-:Y:S05]  /*84c0*/  @!P0 BRA `(.L_x_86) ;  /* 0xfffffffc00f08947 */ /* 0x004fea000383ffff */
[----:B------:R-:W-:Y:S05]  /*84d0*/  BRA `(.L_x_147) ;  /* 0xffffffcc00647947 */ /* 0x000fea000383ffff */
.L_x_97:
[----:B-1----:R1:W2:Y:S02]  /*84e0*/  SYNCS.PHASECHK.TRANS64.TRYWAIT P1, [R3+URZ+0x40], R0 ;  /* 0x00004000030075a7 */ /* 0x0022a400080211ff */
[----:B--2---:R-:W-:Y:S05]  /*84f0*/  @!P1 NANOSLEEP.SYNCS 0x989680 ;  /* 0x009896800000995d */ /* 0x004fea0003900000 */
[----:B------:R-:W2:Y:S02]  /*8500*/  @!P1 SYNCS.PHASECHK.TRANS64 P1, [R3+URZ+0x40], R0 ;  /* 0x00004000030095a7 */ /* 0x000ea400080210ff */
[----:B--2---:R-:W-:Y:S05]  /*8510*/  @!P1 BRA `(.L_x_97) ;  /* 0xfffffffc00f09947 */ /* 0x004fea000383ffff */
[----:B------:R-:W-:Y:S05]  /*8520*/  BRA `(.L_x_96) ;  /* 0xffffffd800d47947 */ /* 0x000fea000383ffff */
.L_x_99:
[----:B-1----:R1:W2:Y:S02]  /*8530*/  SYNCS.PHASECHK.TRANS64.TRYWAIT P0, [R43+URZ+0x90], R4 ;  /* 0x000090042b0075a7 */ /* 0x0022a400080011ff */
[----:B--2---:R-:W-:Y:S05]  /*8540*/  @!P0 NANOSLEEP.SYNCS 0x989680 ;  /* 0x009896800000895d */ /* 0x004fea0003900000 */
[----:B------:R-:W2:Y:S02]  /*8550*/  @!P0 SYNCS.PHASECHK.TRANS64 P0, [R43+URZ+0x90], R4 ;  /* 0x000090042b0085a7 */ /* 0x000ea400080010ff */
[----:B--2---:R-:W-:Y:S05]  /*8560*/  @!P0 BRA `(.L_x_99) ;  /* 0xfffffffc00f08947 */ /* 0x004fea000383ffff */
[----:B------:R-:W-:Y:S05]  /*8570*/  BRA `(.L_x_98) ;  /* 0xffffffdc00287947 */ /* 0x000fea000383ffff */
.L_x_107:
[----:B--2---:R2:W3:Y:S02]  /*8580*/  SYNCS.PHASECHK.TRANS64.TRYWAIT P0, [R3+URZ+0x40], R0 ;  /* 0x00004000030075a7 */ /* 0x0044e400080011ff */
[----:B---3--:R-:W-:Y:S05]  /*8590*/  @!P0 NANOSLEEP.SYNCS 0x989680 ;  /* 0x009896800000895d */ /* 0x008fea0003900000 */
[----:B------:R-:W3:Y:S02]  /*85a0*/  @!P0 SYNCS.PHASECHK.TRANS64 P0, [R3+URZ+0x40], R0 ;  /* 0x00004000030085a7 */ /* 0x000ee400080010ff */
[----:B---3--:R-:W-:Y:S05]  /*85b0*/  @!P0 BRA `(.L_x_107) ;  /* 0xfffffffc00f08947 */ /* 0x008fea000383ffff */
[----:B------:R-:W-:Y:S05]  /*85c0*/  BRA `(.L_x_106) ;  /* 0xffffffe8001c7947 */ /* 0x000fea000383ffff */
        .weak           $__internal_0_$__cuda_sm10x_tcgen05_guardrail_trap_col_being_dealloced_not_returned_by_alloc
        .type           $__internal_0_$__cuda_sm10x_tcgen05_guardrail_trap_col_being_dealloced_not_returned_by_alloc,@function
        .size           $__internal_0_$__cuda_sm10x_tcgen05_guardrail_trap_col_being_dealloced_not_returned_by_alloc,($__internal_1_$__cuda_sm10x_tcgen05_guardrail_trap_phase_invalid_during_alloc - $__internal_0_$__cuda_sm10x_tcgen05_guardrail_trap_col_being_dealloced_not_returned_by_alloc)
$__internal_0_$__cuda_sm10x_tcgen05_guardrail_trap_col_being_dealloced_not_returned_by_alloc:
[----:B------:R-:W-:Y:S05]  /*85d0*/  BPT.TRAP 0x1 ;  /* 0x000000040000795c */ /* 0x000fea0000300000 */
[----:B------:R-:W-:-:S04]  /*85e0*/  HFMA2 R3, -RZ, RZ, 0, 0 ;  /* 0x00000000ff037431 */ /* 0x000fc800000001ff */
[----:B------:R-:W-:Y:S05]  /*85f0*/  RET.REL.NODEC R2 `(_ZN7cutlass13device_kernelINS_4gemm6kernel13GemmUniversalIN4cute5tupleIJiiiiEEENS1_10collective13CollectiveMmaINS1_35MainloopSm100TmaUmmaWarpSpecializedILi4ELi2ELi4ENS5_IJNS4_1CILi2EEENSA_ILi1EEESC_EEEEENS5_IJNSA_ILi64EEENSA_ILi128EEENSA_ILi256EEEEEEaNS5_IJlSC_lEEEaSJ_NS4_8TiledMMAINS4_8MMA_AtomIJNS4_15SM100_MMA_S8_SSIaaiLi64ELi128ELNS4_4UMMA5MajorE0ELSO_0ELNSN_8SaturateE0EEEEEENS4_6LayoutINS5_IJSC_SC_SC_EEENS5_IJNSA_ILi0EEESU_SU_EEEEENS5_IJNS4_10UnderscoreESX_SX_EEEEENS4_13SM90_TMA_LOADENS4_14ComposedLayoutINS4_7SwizzleILi3ELi4ELi3EEENS4_18smem_ptr_flag_bitsILi8EEENSS_INS5_IJNSA_ILi8EEESG_EEENS5_IJSG_SC_EEEEEEEvNS4_8identityENS4_23SM90_TMA_LOAD_MULTICASTES1A_vS1B_EENS_8epilogue10collective18CollectiveEpilogueINS1E_23Sm100TmaWarpSpecializedILi2ELi2ELi32ELb0ELb0EEEJSI_NS5_IJNSS_ISF_SC_EES1J_EEEaSJ_aSJ_NS1E_6fusion15FusionCallbacksIS1I_NS1L_17LinearCombinationIaiaiLNS_15FloatRoundStyleE2EEESI_S1K_JEEENS4_5SM1004TMEM4LOAD26SM100_TMEM_LOAD_16dp32b32xES10_NS11_INS12_ILi2ELi4ELi3EEES15_NSS_INS5_IJS16_SF_EEENS5_IJSF_SC_EEEEEEENS4_39AutoVectorizingCopyWithAssumedAlignmentILi128EEENS4_14SM90_TMA_STOREES1Z_S21_S21_EEEvvEEEEvNT_6ParamsE) ;  /* 0xffffff7802807950 */ /* 0x000fea0003c3ffff */
        .weak           $__internal_1_$__cuda_sm10x_tcgen05_guardrail_trap_phase_invalid_during_alloc
        .type           $__internal_1_$__cuda_sm10x_tcgen05_guardrail_trap_phase_invalid_during_alloc,@function
        .size           $__internal_1_$__cuda_sm10x_tcgen05_guardrail_trap_phase_invalid_during_alloc,($__internal_2_$__cuda_sm10x_tcgen05_guardrail_trap_unallocated_columns_being_dealloced - $__internal_1_$__cuda_sm10x_tcgen05_guardrail_trap_phase_invalid_during_alloc)
$__internal_1_$__cuda_sm10x_tcgen05_guardrail_trap_phase_invalid_during_alloc:
[----:B------:R-:W-:Y:S05]  /*8600*/  BPT.TRAP 0x1 ;  /* 0x000000040000795c */ /* 0x000fea0000300000 */
[----:B------:R-:W-:-:S04]  /*8610*/  MOV R5, 0x0 ;  /* 0x0000000000057802 */ /* 0x000fc80000000f00 */
[----:B------:R-:W-:Y:S05]  /*8620*/  RET.REL.NODEC R4 `(_ZN7cutlass13device_kernelINS_4gemm6kernel13GemmUniversalIN4cute5tupleIJiiiiEEENS1_10collective13CollectiveMmaINS1_35MainloopSm100TmaUmmaWarpSpecializedILi4ELi2ELi4ENS5_IJNS4_1CILi2EEENSA_ILi1EEESC_EEEEENS5_IJNSA_ILi64EEENSA_ILi128EEENSA_ILi256EEEEEEaNS5_IJlSC_lEEEaSJ_NS4_8TiledMMAINS4_8MMA_AtomIJNS4_15SM100_MMA_S8_SSIaaiLi64ELi128ELNS4_4UMMA5MajorE0ELSO_0ELNSN_8SaturateE0EEEEEENS4_6LayoutINS5_IJSC_SC_SC_EEENS5_IJNSA_ILi0EEESU_SU_EEEEENS5_IJNS4_10UnderscoreESX_SX_EEEEENS4_13SM90_TMA_LOADENS4_14ComposedLayoutINS4_7SwizzleILi3ELi4ELi3EEENS4_18smem_ptr_flag_bitsILi8EEENSS_INS5_IJNSA_ILi8EEESG_EEENS5_IJSG_SC_EEEEEEEvNS4_8identityENS4_23SM90_TMA_LOAD_MULTICASTES1A_vS1B_EENS_8epilogue10collective18CollectiveEpilogueINS1E_23Sm100TmaWarpSpecializedILi2ELi2ELi32ELb0ELb0EEEJSI_NS5_IJNSS_ISF_SC_EES1J_EEEaSJ_aSJ_NS1E_6fusion15FusionCallbacksIS1I_NS1L_17LinearCombinationIaiaiLNS_15FloatRoundStyleE2EEESI_S1K_JEEENS4_5SM1004TMEM4LOAD26SM100_TMEM_LOAD_16dp32b32xES10_NS11_INS12_ILi2ELi4ELi3EEES15_NSS_INS5_IJS16_SF_EEENS5_IJSF_SC_EEEEEEENS4_39AutoVectorizingCopyWithAssumedAlignmentILi128EEENS4_14SM90_TMA_STOREES1Z_S21_S21_EEEvvEEEEvNT_6ParamsE) ;  /* 0xffffff7804747950 */ /* 0x000fea0003c3ffff */
        .weak           $__internal_2_$__cuda_sm10x_tcgen05_guardrail_trap_unallocated_columns_being_dealloced
        .type           $__internal_2_$__cuda_sm10x_tcgen05_guardrail_trap_unallocated_columns_being_dealloced,@function
        .size           $__internal_2_$__cuda_sm10x_tcgen05_guardrail_trap_unallocated_columns_being_dealloced,(.L_x_149 - $__internal_2_$__cuda_sm10x_tcgen05_guardrail_trap_unallocated_columns_being_dealloced)
$__internal_2_$__cuda_sm10x_tcgen05_guardrail_trap_unallocated_columns_being_dealloced:
[----:B------:R-:W-:Y:S05]  /*8630*/  BPT.TRAP 0x1 ;  /* 0x000000040000795c */ /* 0x000fea0000300000 */
[----:B------:R-:W-:-:S04]  /*8640*/  HFMA2 R3, -RZ, RZ, 0, 0 ;  /* 0x00000000ff037431 */ /* 0x000fc800000001ff */
[----:B------:R-:W-:Y:S05]  /*8650*/  RET.REL.NODEC R2 `(_ZN7cutlass13device_kernelINS_4gemm6kernel13GemmUniversalIN4cute5tupleIJiiiiEEENS1_10collective13CollectiveMmaINS1_35MainloopSm100TmaUmmaWarpSpecializedILi4ELi2ELi4ENS5_IJNS4_1CILi2EEENSA_ILi1EEESC_EEEEENS5_IJNSA_ILi64EEENSA_ILi128EEENSA_ILi256EEEEEEaNS5_IJlSC_lEEEaSJ_NS4_8TiledMMAINS4_8MMA_AtomIJNS4_15SM100_MMA_S8_SSIaaiLi64ELi128ELNS4_4UMMA5MajorE0ELSO_0ELNSN_8SaturateE0EEEEEENS4_6LayoutINS5_IJSC_SC_SC_EEENS5_IJNSA_ILi0EEESU_SU_EEEEENS5_IJNS4_10UnderscoreESX_SX_EEEEENS4_13SM90_TMA_LOADENS4_14ComposedLayoutINS4_7SwizzleILi3ELi4ELi3EEENS4_18smem_ptr_flag_bitsILi8EEENSS_INS5_IJNSA_ILi8EEESG_EEENS5_IJSG_SC_EEEEEEEvNS4_8identityENS4_23SM90_TMA_LOAD_MULTICASTES1A_vS1B_EENS_8epilogue10collective18CollectiveEpilogueINS1E_23Sm100TmaWarpSpecializedILi2ELi2ELi32ELb0ELb0EEEJSI_NS5_IJNSS_ISF_SC_EES1J_EEEaSJ_aSJ_NS1E_6fusion15FusionCallbacksIS1I_NS1L_17LinearCombinationIaiaiLNS_15FloatRoundStyleE2EEESI_S1K_JEEENS4_5SM1004TMEM4LOAD26SM100_TMEM_LOAD_16dp32b32xES10_NS11_INS12_ILi2ELi4ELi3EEES15_NSS_INS5_IJS16_SF_EEENS5_IJSF_SC_EEEEEEENS4_39AutoVectorizingCopyWithAssumedAlignmentILi128EEENS4_14SM90_TMA_STOREES1Z_S21_S21_EEEvvEEEEvNT_6ParamsE) ;  /* 0xffffff7802687950 */ /* 0x000fea0003c3ffff */
.L_x_148:
[----:B------:R-:W-:-:S00]  /*8660*/  BRA `(.L_x_148) ;  /* 0xfffffffc00fc7947 */ /* 0x000fc0000383ffff */
[----:B------:R-:W-:-:S00]  /*8670*/  NOP ;  /* 0x0000000000007918 */ /* 0x000fc00000000000 */
        /* <DEDUP_REMOVED lines=8> */
.L_x_149:


//--------------------- .nv.global.init           --------------------------
	.section	.nv.global.init,"aw",@progbits
.nv.global.init:
	.type		$str$27,@object
	.size		$str$27,($str$28 - $str$27)
$str$27:
        /*0000*/ 	.byte	0x28, 0x61, 0x64, 0x64, 0x72, 0x65, 0x73, 0x73, 0x20, 0x26, 0x20, 0x6d, 0x61, 0x73, 0x6b, 0x29
        /*0010*/ 	.byte	0x20, 0x3d, 0x3d, 0x20, 0x30, 0x00
	.type		$str$28,@object
	.size		$str$28,($str$26 - $str$28)
$str$28:
        /*0016*/ 	.byte	0x2f, 0x74, 0x6d, 0x70, 0x2f, 0x63, 0x75, 0x74, 0x6c, 0x61, 0x73, 0x73, 0x5f, 0x73, 0x77, 0x65
        /*0026*/ 	.byte	0x65, 0x70, 0x5f, 0x73, 0x72, 0x63, 0x2f, 0x69, 0x6e, 0x63, 0x6c, 0x75, 0x64, 0x65, 0x2f, 0x63
        /*0036*/ 	.byte	0x75, 0x74, 0x65, 0x2f, 0x70, 0x6f, 0x69, 0x6e, 0x74, 0x65, 0x72, 0x5f, 0x66, 0x6c, 0x61, 0x67
        /*0046*/ 	.byte	0x67, 0x65, 0x64, 0x2e, 0x68, 0x70, 0x70, 0x00
	.type		$str$26,@object
	.size		$str$26,($str$25 - $str$26)
$str$26:
        /*004e*/ 	.byte	0x2f, 0x74, 0x6d, 0x70, 0x2f, 0x63, 0x75, 0x74, 0x6c, 0x61, 0x73, 0x73, 0x5f, 0x73, 0x77, 0x65
        /*005e*/ 	.byte	0x65, 0x70, 0x5f, 0x73, 0x72, 0x63, 0x2f, 0x69, 0x6e, 0x63, 0x6c, 0x75, 0x64, 0x65, 0x2f, 0x63
        /*006e*/ 	.byte	0x75, 0x74, 0x65, 0x2f, 0x61, 0x74, 0x6f, 0x6d, 0x2f, 0x63, 0x6f, 0x70, 0x79, 0x5f, 0x74, 0x72
        /*007e*/ 	.byte	0x61, 0x69, 0x74, 0x73, 0x5f, 0x73, 0x6d, 0x31, 0x30, 0x30, 0x2e, 0x68, 0x70, 0x70, 0x00
	.type		$str$25,@object
	.size		$str$25,(__unnamed_1 - $str$25)
$str$25:
        /*008d*/ 	.byte	0x28, 0x28, 0x75, 0x69, 0x6e, 0x74, 0x33, 0x32, 0x5f, 0x74, 0x28, 0x74, 0x68, 0x72, 0x65, 0x61
        /*009d*/ 	.byte	0x64, 0x49, 0x64, 0x78, 0x2e, 0x78, 0x29, 0x20, 0x2f, 0x20, 0x33, 0x32, 0x29, 0x20, 0x25, 0x20
        /*00ad*/ 	.byte	0x34, 0x29, 0x20, 0x3d, 0x3d, 0x20, 0x28, 0x28, 0x28, 0x74, 0x6d, 0x65, 0x6d, 0x5f, 0x61, 0x64
        /*00bd*/ 	.byte	0x64, 0x72, 0x20, 0x3e, 0x3e, 0x20, 0x31, 0x36, 0x29, 0x20, 0x2f, 0x20, 0x33, 0x32, 0x29, 0x20
        /*00cd*/ 	.byte	0x25, 0x20, 0x34, 0x29, 0x00
	.type		__unnamed_1,@object
	.size		__unnamed_1,(__unnamed_2 - __unnamed_1)
__unnamed_1:
        /*00d2*/ 	.byte	0x61, 0x75, 0x74, 0x6f, 0x20, 0x63, 0x75, 0x74, 0x65, 0x3a, 0x3a, 0x61, 0x73, 0x5f, 0x70, 0x6f
        /* <DEDUP_REMOVED lines=24> */
        /*0262*/ 	.byte	0x00
	.type		__unnamed_2,@object
	.size		__unnamed_2,(.L_2 - __unnamed_2)
__unnamed_2:
        /* <DEDUP_REMOVED lines=41> */
.L_2:


//--------------------- .nv.shared._ZN7cutlass13device_kernelINS_4gemm6kernel13GemmUniversalIN4cute5tupleIJiiiiEEENS1_10collective13CollectiveMmaINS1_35MainloopSm100TmaUmmaWarpSpecializedILi4ELi2ELi4ENS5_IJNS4_1CILi2EEENSA_ILi1EEESC_EEEEENS5_IJNSA_ILi64EEENSA_ILi128EEENSA_ILi256EEEEEEaNS5_IJlSC_lEEEaSJ_NS4_8TiledMMAINS4_8MMA_AtomIJNS4_15SM100_MMA_S8_SSIaaiLi64ELi128ELNS4_4UMMA5MajorE0ELSO_0ELNSN_8SaturateE0EEEEEENS4_6LayoutINS5_IJSC_SC_SC_EEENS5_IJNSA_ILi0EEESU_SU_EEEEENS5_IJNS4_10UnderscoreESX_SX_EEEEENS4_13SM90_TMA_LOADENS4_14ComposedLayoutINS4_7SwizzleILi3ELi4ELi3EEENS4_18smem_ptr_flag_bitsILi8EEENSS_INS5_IJNSA_ILi8EEESG_EEENS5_IJSG_SC_EEEEEEEvNS4_8identityENS4_23SM90_TMA_LOAD_MULTICASTES1A_vS1B_EENS_8epilogue10collective18CollectiveEpilogueINS1E_23Sm100TmaWarpSpecializedILi2ELi2ELi32ELb0ELb0EEEJSI_NS5_IJNSS_ISF_SC_EES1J_EEEaSJ_aSJ_NS1E_6fusion15FusionCallbacksIS1I_NS1L_17LinearCombinationIaiaiLNS_15FloatRoundStyleE2EEESI_S1K_JEEENS4_5SM1004TMEM4LOAD26SM100_TMEM_LOAD_16dp32b32xES10_NS11_INS12_ILi2ELi4ELi3EEES15_NSS_INS5_IJS16_SF_EEENS5_IJSF_SC_EEEEEEENS4_39AutoVectorizingCopyWithAssumedAlignmentILi128EEENS4_14SM90_TMA_STOREES1Z_S21_S21_EEEvvEEEEvNT_6ParamsE --------------------------
	.section	.nv.shared._ZN7cutlass13device_kernelINS_4gemm6kernel13GemmUniversalIN4cute5tupleIJiiiiEEENS1_10collective13CollectiveMmaINS1_35MainloopSm100TmaUmmaWarpSpecializedILi4ELi2ELi4ENS5_IJNS4_1CILi2EEENSA_ILi1EEESC_EEEEENS5_IJNSA_ILi64EEENSA_ILi128EEENSA_ILi256EEEEEEaNS5_IJlSC_lEEEaSJ_NS4_8TiledMMAINS4_8MMA_AtomIJNS4_15SM100_MMA_S8_SSIaaiLi64ELi128ELNS4_4UMMA5MajorE0ELSO_0ELNSN_8SaturateE0EEEEEENS4_6LayoutINS5_IJSC_SC_SC_EEENS5_IJNSA_ILi0EEESU_SU_EEEEENS5_IJNS4_10UnderscoreESX_SX_EEEEENS4_13SM90_TMA_LOADENS4_14ComposedLayoutINS4_7SwizzleILi3ELi4ELi3EEENS4_18smem_ptr_flag_bitsILi8EEENSS_INS5_IJNSA_ILi8EEESG_EEENS5_IJSG_SC_EEEEEEEvNS4_8identityENS4_23SM90_TMA_LOAD_MULTICASTES1A_vS1B_EENS_8epilogue10collective18CollectiveEpilogueINS1E_23Sm100TmaWarpSpecializedILi2ELi2ELi32ELb0ELb0EEEJSI_NS5_IJNSS_ISF_SC_EES1J_EEEaSJ_aSJ_NS1E_6fusion15FusionCallbacksIS1I_NS1L_17LinearCombinationIaiaiLNS_15FloatRoundStyleE2EEESI_S1K_JEEENS4_5SM1004TMEM4LOAD26SM100_TMEM_LOAD_16dp32b32xES10_NS11_INS12_ILi2ELi4ELi3EEES15_NSS_INS5_IJS16_SF_EEENS5_IJSF_SC_EEEEEEENS4_39AutoVectorizingCopyWithAssumedAlignmentILi128EEENS4_14SM90_TMA_STOREES1Z_S21_S21_EEEvvEEEEvNT_6ParamsE,"aw",@nobits
	.sectionflags	@""
	.align	16
	.zero		1024


//--------------------- .nv.shared.reserved.0     --------------------------
	.section	.nv.shared.reserved.0,"aw",@nobits
	.weak		__nv_reservedSMEM_offset_0_alias
	.size		__nv_reservedSMEM_offset_0_alias, 0, 64
	.other		__nv_reservedSMEM_offset_0_alias,@"STO_CUDA_RESERVED_SHARED STV_DEFAULT"
__nv_reservedSMEM_offset_0_alias:
	.zero		0
.nv.shared.reserved.0:
	.zero		64
	.weak		__nv_reservedSMEM_tcgen05_partition
	.type		__nv_reservedSMEM_tcgen05_partition,@object
	.size		__nv_reservedSMEM_tcgen05_partition,(.L_0 - __nv_reservedSMEM_tcgen05_partition)
__nv_reservedSMEM_tcgen05_partition:
	.zero		32
.L_0:


//--------------------- .nv.global                --------------------------
	.section	.nv.global,"aw",@nobits
.nv.global:
	.type		_ZN40_INTERNAL_f79d216f_4_k_cu_687964f5_258704cute1_E,@object
	.size		_ZN40_INTERNAL_f79d216f_4_k_cu_687964f5_258704cute1_E,(_ZN40_INTERNAL_f79d216f_4_k_cu_687964f5_258704cuda3std3__45__cpo6cbeginE - _ZN40_INTERNAL_f79d216f_4_k_cu_687964f5_258704cute1_E)
_ZN40_INTERNAL_f79d216f_4_k_cu_687964f5_258704cute1_E:
	.zero		1
	.type		_ZN40_INTERNAL_f79d216f_4_k_cu_687964f5_258704cuda3std3__45__cpo6cbeginE,@object
	.size		_ZN40_INTERNAL_f79d216f_4_k_cu_687964f5_258704cuda3std3__45__cpo6cbeginE,(_ZN40_INTERNAL_f79d216f_4_k_cu_687964f5_258704cuda3std3__48in_placeE - _ZN40_INTERNAL_f79d216f_4_k_cu_687964f5_258704cuda3std3__45__cpo6cbeginE)
_ZN40_INTERNAL_f79d216f_4_k_cu_687964f5_258704cuda3std3__45__cpo6cbeginE:
	.zero		1
	.type		_ZN40_INTERNAL_f79d216f_4_k_cu_687964f5_258704cuda3std3__48in_placeE,@object
	.size		_ZN40_INTERNAL_f79d216f_4_k_cu_687964f5_258704cuda3std3__48in_placeE,(_ZN40_INTERNAL_f79d216f_4_k_cu_687964f5_258704cuda3std6ranges3__45__cpo9iter_moveE - _ZN40_INTERNAL_f79d216f_4_k_cu_687964f5_258704cuda3std3__48in_placeE)
_ZN40_INTERNAL_f79d216f_4_k_cu_687964f5_258704cuda3std3__48in_placeE:
	.zero		1
	.type		_ZN40_INTERNAL_f79d216f_4_k_cu_687964f5_258704cuda3std6ranges3__45__cpo9iter_moveE,@object
	.size		_ZN40_INTERNAL_f79d216f_4_k_cu_687964f5_258704cuda3std6ranges3__45__cpo9iter_moveE,(_ZN40_INTERNAL_f79d216f_4_k_cu_687964f5_258704cuda3std3__45__cpo5beginE - _ZN40_INTERNAL_f79d216f_4_k_cu_687964f5_258704cuda3std6ranges3__45__cpo9iter_moveE)
_ZN40_INTERNAL_f79d216f_4_k_cu_687964f5_258704cuda3std6ranges3__45__cpo9iter_moveE:
	.zero		1
	.type		_ZN40_INTERNAL_f79d216f_4_k_cu_687964f5_258704cuda3std3__45__cpo5beginE,@object
	.size		_ZN40_INTERNAL_f79d216f_4_k_cu_687964f5_258704cuda3std3__45__cpo5beginE,(_ZN40_INTERNAL_f79d216f_4_k_cu_687964f5_258704cuda3std3__442_GLOBAL__N__f79d216f_4_k_cu_687964f5_258706ignoreE - _ZN40_INTERNAL_f79d216f_4_k_cu_687964f5_258704cuda3std3__45__cpo5beginE)
_ZN40_INTERNAL_f79d216f_4_k_cu_687964f5_258704cuda3std3__45__cpo5beginE:
	.zero		1
	.type		_ZN40_INTERNAL_f79d216f_4_k_cu_687964f5_258704cuda3std3__442_GLOBAL__N__f79d216f_4_k_cu_687964f5_258706ignoreE,@object
	.size		_ZN40_INTERNAL_f79d216f_4_k_cu_687964f5_258704cuda3std3__442_GLOBAL__N__f79d216f_4_k_cu_687964f5_258706ignoreE,(_ZN40_INTERNAL_f79d216f_4_k_cu_687964f5_258704cute7productE - _ZN40_INTERNAL_f79d216f_4_k_cu_687964f5_258704cuda3std3__442_GLOBAL__N__f79d216f_4_k_cu_687964f5_258706ignoreE)
_ZN40_INTERNAL_f79d216f_4_k_cu_687964f5_258704cuda3std3__442_GLOBAL__N__f79d216f_4_k_cu_687964f5_258706ignoreE:
	.zero		1
	.type		_ZN40_INTERNAL_f79d216f_4_k_cu_687964f5_258704cute7productE,@object
	.size		_ZN40_INTERNAL_f79d216f_4_k_cu_687964f5_258704cute7productE,(_ZN40_INTERNAL_f79d216f_4_k_cu_687964f5_258704cuda3std3__45__cpo3endE - _ZN40_INTERNAL_f79d216f_4_k_cu_687964f5_258704cute7productE)
_ZN40_INTERNAL_f79d216f_4_k_cu_687964f5_258704cute7productE:
	.zero		1
	.type		_ZN40_INTERNAL_f79d216f_4_k_cu_687964f5_258704cuda3std3__45__cpo3endE,@object
	.size		_ZN40_INTERNAL_f79d216f_4_k_cu_687964f5_258704cuda3std3__45__cpo3endE,(_ZN40_INTERNAL_f79d216f_4_k_cu_687964f5_258704cuda3std3__419piecewise_constructE - _ZN40_INTERNAL_f79d216f_4_k_cu_687964f5_258704cuda3std3__45__cpo3endE)
_ZN40_INTERNAL_f79d216f_4_k_cu_687964f5_258704cuda3std3__45__cpo3endE:
	.zero		1
	.type		_ZN40_INTERNAL_f79d216f_4_k_cu_687964f5_258704cuda3std3__419piecewise_constructE,@object
	.size		_ZN40_INTERNAL_f79d216f_4_k_cu_687964f5_258704cuda3std3__419piecewise_constructE,(_ZN40_INTERNAL_f79d216f_4_k_cu_687964f5_258704cuda3std3__45__cpo4cendE - _ZN40_INTERNAL_f79d216f_4_k_cu_687964f5_258704cuda3std3__419piecewise_constructE)
_ZN40_INTERNAL_f79d216f_4_k_cu_687964f5_258704cuda3std3__419piecewise_constructE:
	.zero		1
	.type		_ZN40_INTERNAL_f79d216f_4_k_cu_687964f5_258704cuda3std3__45__cpo4cendE,@object
	.size		_ZN40_INTERNAL_f79d216f_4_k_cu_687964f5_258704cuda3std3__45__cpo4cendE,(_ZN40_INTERNAL_f79d216f_4_k_cu_687964f5_258704cuda3std6ranges3__45__cpo4swapE - _ZN40_INTERNAL_f79d216f_4_k_cu_687964f5_258704cuda3std3__45__cpo4cendE)
_ZN40_INTERNAL_f79d216f_4_k_cu_687964f5_258704cuda3std3__45__cpo4cendE:
	.zero		1
	.type		_ZN40_INTERNAL_f79d216f_4_k_cu_687964f5_258704cuda3std6ranges3__45__cpo4swapE,@object
	.size		_ZN40_INTERNAL_f79d216f_4_k_cu_687964f5_258704cuda3std6ranges3__45__cpo4swapE,(.L_10 - _ZN40_INTERNAL_f79d216f_4_k_cu_687964f5_258704cuda3std6ranges3__45__cpo4swapE)
_ZN40_INTERNAL_f79d216f_4_k_cu_687964f5_258704cuda3std6ranges3__45__cpo4swapE:
	.zero		1
.L_10:


//--------------------- .nv.constant0._ZN7cutlass13device_kernelINS_4gemm6kernel13GemmUniversalIN4cute5tupleIJiiiiEEENS1_10collective13CollectiveMmaINS1_35MainloopSm100TmaUmmaWarpSpecializedILi4ELi2ELi4ENS5_IJNS4_1CILi2EEENSA_ILi1EEESC_EEEEENS5_IJNSA_ILi64EEENSA_ILi128EEENSA_ILi256EEEEEEaNS5_IJlSC_lEEEaSJ_NS4_8TiledMMAINS4_8MMA_AtomIJNS4_15SM100_MMA_S8_SSIaaiLi64ELi128ELNS4_4UMMA5MajorE0ELSO_0ELNSN_8SaturateE0EEEEEENS4_6LayoutINS5_IJSC_SC_SC_EEENS5_IJNSA_ILi0EEESU_SU_EEEEENS5_IJNS4_10UnderscoreESX_SX_EEEEENS4_13SM90_TMA_LOADENS4_14ComposedLayoutINS4_7SwizzleILi3ELi4ELi3EEENS4_18smem_ptr_flag_bitsILi8EEENSS_INS5_IJNSA_ILi8EEESG_EEENS5_IJSG_SC_EEEEEEEvNS4_8identityENS4_23SM90_TMA_LOAD_MULTICASTES1A_vS1B_EENS_8epilogue10collective18CollectiveEpilogueINS1E_23Sm100TmaWarpSpecializedILi2ELi2ELi32ELb0ELb0EEEJSI_NS5_IJNSS_ISF_SC_EES1J_EEEaSJ_aSJ_NS1E_6fusion15FusionCallbacksIS1I_NS1L_17LinearCombinationIaiaiLNS_15FloatRoundStyleE2EEESI_S1K_JEEENS4_5SM1004TMEM4LOAD26SM100_TMEM_LOAD_16dp32b32xES10_NS11_INS12_ILi2ELi4ELi3EEES15_NSS_INS5_IJS16_SF_EEENS5_IJSF_SC_EEEEEEENS4_39AutoVectorizingCopyWithAssumedAlignmentILi128EEENS4_14SM90_TMA_STOREES1Z_S21_S21_EEEvvEEEEvNT_6ParamsE --------------------------
	.section	.nv.constant0._ZN7cutlass13device_kernelINS_4gemm6kernel13GemmUniversalIN4cute5tupleIJiiiiEEENS1_10collective13CollectiveMmaINS1_35MainloopSm100TmaUmmaWarpSpecializedILi4ELi2ELi4ENS5_IJNS4_1CILi2EEENSA_ILi1EEESC_EEEEENS5_IJNSA_ILi64EEENSA_ILi128EEENSA_ILi256EEEEEEaNS5_IJlSC_lEEEaSJ_NS4_8TiledMMAINS4_8MMA_AtomIJNS4_15SM100_MMA_S8_SSIaaiLi64ELi128ELNS4_4UMMA5MajorE0ELSO_0ELNSN_8SaturateE0EEEEEENS4_6LayoutINS5_IJSC_SC_SC_EEENS5_IJNSA_ILi0EEESU_SU_EEEEENS5_IJNS4_10UnderscoreESX_SX_EEEEENS4_13SM90_TMA_LOADENS4_14ComposedLayoutINS4_7SwizzleILi3ELi4ELi3EEENS4_18smem_ptr_flag_bitsILi8EEENSS_INS5_IJNSA_ILi8EEESG_EEENS5_IJSG_SC_EEEEEEEvNS4_8identityENS4_23SM90_TMA_LOAD_MULTICASTES1A_vS1B_EENS_8epilogue10collective18CollectiveEpilogueINS1E_23Sm100TmaWarpSpecializedILi2ELi2ELi32ELb0ELb0EEEJSI_NS5_IJNSS_ISF_SC_EES1J_EEEaSJ_aSJ_NS1E_6fusion15FusionCallbacksIS1I_NS1L_17LinearCombinationIaiaiLNS_15FloatRoundStyleE2EEESI_S1K_JEEENS4_5SM1004TMEM4LOAD26SM100_TMEM_LOAD_16dp32b32xES10_NS11_INS12_ILi2ELi4ELi3EEES15_NSS_INS5_IJS16_SF_EEENS5_IJSF_SC_EEEEEEENS4_39AutoVectorizingCopyWithAssumedAlignmentILi128EEENS4_14SM90_TMA_STOREES1Z_S21_S21_EEEvvEEEEvNT_6ParamsE,"a",@progbits
	.sectionflags	@""
	.align	4
.nv.constant0._ZN7cutlass13device_kernelINS_4gemm6kernel13GemmUniversalIN4cute5tupleIJiiiiEEENS1_10collective13CollectiveMmaINS1_35MainloopSm100TmaUmmaWarpSpecializedILi4ELi2ELi4ENS5_IJNS4_1CILi2EEENSA_ILi1EEESC_EEEEENS5_IJNSA_ILi64EEENSA_ILi128EEENSA_ILi256EEEEEEaNS5_IJlSC_lEEEaSJ_NS4_8TiledMMAINS4_8MMA_AtomIJNS4_15SM100_MMA_S8_SSIaaiLi64ELi128ELNS4_4UMMA5MajorE0ELSO_0ELNSN_8SaturateE0EEEEEENS4_6LayoutINS5_IJSC_SC_SC_EEENS5_IJNSA_ILi0EEESU_SU_EEEEENS5_IJNS4_10UnderscoreESX_SX_EEEEENS4_13SM90_TMA_LOADENS4_14ComposedLayoutINS4_7SwizzleILi3ELi4ELi3EEENS4_18smem_ptr_flag_bitsILi8EEENSS_INS5_IJNSA_ILi8EEESG_EEENS5_IJSG_SC_EEEEEEEvNS4_8identityENS4_23SM90_TMA_LOAD_MULTICASTES1A_vS1B_EENS_8epilogue10collective18CollectiveEpilogueINS1E_23Sm100TmaWarpSpecializedILi2ELi2ELi32ELb0ELb0EEEJSI_NS5_IJNSS_ISF_SC_EES1J_EEEaSJ_aSJ_NS1E_6fusion15FusionCallbacksIS1I_NS1L_17LinearCombinationIaiaiLNS_15FloatRoundStyleE2EEESI_S1K_JEEENS4_5SM1004TMEM4LOAD26SM100_TMEM_LOAD_16dp32b32xES10_NS11_INS12_ILi2ELi4ELi3EEES15_NSS_INS5_IJS16_SF_EEENS5_IJSF_SC_EEEEEEENS4_39AutoVectorizingCopyWithAssumedAlignmentILi128EEENS4_14SM90_TMA_STOREES1Z_S21_S21_EEEvvEEEEvNT_6ParamsE:
	.zero		2944


//--------------------- SYMBOLS --------------------------

	.type		.nv.reservedSmem.offset0,@object
	.size		.nv.reservedSmem.offset0,0x4
	.type		.nv.reservedSmem.cap,@object
	.size		.nv.reservedSmem.cap,0x4
	.type		__assertfail,@function
